	.headerflags	@"EF_CUDA_TEXMODE_UNIFIED EF_CUDA_64BIT_ADDRESS EF_CUDA_ACCELERATORS EF_CUDA_SM90 EF_CUDA_VIRTUAL_SM(EF_CUDA_SM90)"
	.elftype	@"ET_EXEC"


//--------------------- .nv.info                  --------------------------
	.section	.nv.info,"",@"SHT_CUDA_INFO"
	.align	4


	//----- nvinfo : EIATTR_REGCOUNT
	.align		4
        /*0000*/ 	.byte	0x04, 0x2f
        /*0002*/ 	.short	(.L_1 - .L_0)
	.align		4
.L_0:
        /*0004*/ 	.word	index@(triton_mm)
        /*0008*/ 	.word	0x000000cb


	//----- nvinfo : EIATTR_MIN_STACK_SIZE
	.align		4
.L_1:
        /*000c*/ 	.byte	0x04, 0x12
        /*000e*/ 	.short	(.L_3 - .L_2)
	.align		4
.L_2:
        /*0010*/ 	.word	index@(triton_mm)
        /*0014*/ 	.word	0x00000000


	//----- nvinfo : EIATTR_FRAME_SIZE
	.align		4
.L_3:
        /*0018*/ 	.byte	0x04, 0x11
        /*001a*/ 	.short	(.L_5 - .L_4)
	.align		4
.L_4:
        /*001c*/ 	.word	index@(triton_mm)
        /*0020*/ 	.word	0x00000000


	//----- nvinfo : EIATTR_MIN_STACK_SIZE
	.align		4
.L_5:
        /*0024*/ 	.byte	0x04, 0x12
        /*0026*/ 	.short	(.L_7 - .L_6)
	.align		4
.L_6:
        /*0028*/ 	.word	index@(triton_mm)
        /*002c*/ 	.word	0x00000000
.L_7:


//--------------------- .nv.info.triton_mm        --------------------------
	.section	.nv.info.triton_mm,"",@"SHT_CUDA_INFO"
	.sectionflags	@""
	.align	4


	//----- nvinfo : EIATTR_CUDA_API_VERSION
	.align		4
        /*0000*/ 	.byte	0x04, 0x37
        /*0002*/ 	.short	(.L_9 - .L_8)
.L_8:
        /*0004*/ 	.word	0x0000007c


	//----- nvinfo : EIATTR_KPARAM_INFO
	.align		4
.L_9:
        /*0008*/ 	.byte	0x04, 0x17
        /*000a*/ 	.short	(.L_11 - .L_10)
.L_10:
        /*000c*/ 	.word	0x00000000
        /*0010*/ 	.short	0x0004
        /*0012*/ 	.short	0x001c
        /*0014*/ 	.byte	0x00, 0xf0, 0x11, 0x00


	//----- nvinfo : EIATTR_KPARAM_INFO
	.align		4
.L_11:
        /*0018*/ 	.byte	0x04, 0x17
        /*001a*/ 	.short	(.L_13 - .L_12)
.L_12:
        /*001c*/ 	.word	0x00000000
        /*0020*/ 	.short	0x0003
        /*0022*/ 	.short	0x0018
        /*0024*/ 	.byte	0x00, 0xf0, 0x11, 0x00


	//----- nvinfo : EIATTR_KPARAM_INFO
	.align		4
.L_13:
        /*0028*/ 	.byte	0x04, 0x17
        /*002a*/ 	.short	(.L_15 - .L_14)
.L_14:
        /*002c*/ 	.word	0x00000000
        /*0030*/ 	.short	0x0002
        /*0032*/ 	.short	0x0010
        /*0034*/ 	.byte	0x00, 0xf0, 0x21, 0x00


	//----- nvinfo : EIATTR_KPARAM_INFO
	.align		4
.L_15:
        /*0038*/ 	.byte	0x04, 0x17
        /*003a*/ 	.short	(.L_17 - .L_16)
.L_16:
        /*003c*/ 	.word	0x00000000
        /*0040*/ 	.short	0x0001
        /*0042*/ 	.short	0x0008
        /*0044*/ 	.byte	0x00, 0xf0, 0x21, 0x00


	//----- nvinfo : EIATTR_KPARAM_INFO
	.align		4
.L_17:
        /*0048*/ 	.byte	0x04, 0x17
        /*004a*/ 	.short	(.L_19 - .L_18)
.L_18:
        /*004c*/ 	.word	0x00000000
        /*0050*/ 	.short	0x0000
        /*0052*/ 	.short	0x0000
        /*0054*/ 	.byte	0x00, 0xf0, 0x21, 0x00


	//----- nvinfo : EIATTR_SPARSE_MMA_MASK
	.align		4
.L_19:
        /*0058*/ 	.byte	0x03, 0x50
        /*005a*/ 	.short	0x0000


	//----- nvinfo : EIATTR_MAXREG_COUNT
	.align		4
        /*005c*/ 	.byte	0x03, 0x1b
        /*005e*/ 	.short	0x00ff


	//----- nvinfo : EIATTR_COOP_GROUP_MASK_REGIDS
	.align		4
        /*0060*/ 	.byte	0x04, 0x29
        /*0062*/ 	.short	(.L_21 - .L_20)


	//   ....[0]....
.L_20:
        /*0064*/ 	.word	0xffffffff


	//----- nvinfo : EIATTR_COOP_GROUP_INSTR_OFFSETS
	.align		4
.L_21:
        /*0068*/ 	.byte	0x04, 0x28
        /*006a*/ 	.short	(.L_23 - .L_22)


	//   ....[0]....
.L_22:
        /*006c*/ 	.word	0x000019f0


	//----- nvinfo : EIATTR_EXIT_INSTR_OFFSETS
	.align		4
.L_23:
        /*0070*/ 	.byte	0x04, 0x1c
        /*0072*/ 	.short	(.L_25 - .L_24)


	//   ....[0]....
.L_24:
        /*0074*/ 	.word	0x00000050


	//   ....[1]....
        /*0078*/ 	.word	0x00003130


	//   ....[2]....
        /*007c*/ 	.word	0x00003180


	//----- nvinfo : EIATTR_MAX_THREADS
	.align		4
.L_25:
        /*0080*/ 	.byte	0x04, 0x05
        /*0082*/ 	.short	(.L_27 - .L_26)
.L_26:
        /*0084*/ 	.word	0x00000080
        /*0088*/ 	.word	0x00000001
        /*008c*/ 	.word	0x00000001


	//----- nvinfo : EIATTR_CBANK_PARAM_SIZE
	.align		4
.L_27:
        /*0090*/ 	.byte	0x03, 0x19
        /*0092*/ 	.short	0x0020


	//----- nvinfo : EIATTR_PARAM_CBANK
	.align		4
        /*0094*/ 	.byte	0x04, 0x0a
        /*0096*/ 	.short	(.L_29 - .L_28)
	.align		4
.L_28:
        /*0098*/ 	.word	index@(.nv.constant0.triton_mm)
        /*009c*/ 	.short	0x0210
        /*009e*/ 	.short	0x0020


	//----- nvinfo : EIATTR_SW_WAR
	.align		4
.L_29:
        /*00a0*/ 	.byte	0x04, 0x36
        /*00a2*/ 	.short	(.L_31 - .L_30)
.L_30:
        /*00a4*/ 	.word	0x00000008
.L_31:


//--------------------- .nv.callgraph             --------------------------
	.section	.nv.callgraph,"",@"SHT_CUDA_CALLGRAPH"
	.align	4
	.sectionentsize	8
	.align		4
        /*0000*/ 	.word	0x00000000
	.align		4
        /*0004*/ 	.word	0xffffffff
	.align		4
        /*0008*/ 	.word	0x00000000
	.align		4
        /*000c*/ 	.word	0xfffffffe
	.align		4
        /*0010*/ 	.word	0x00000000
	.align		4
        /*0014*/ 	.word	0xfffffffd
	.align		4
        /*0018*/ 	.word	0x00000000
	.align		4
        /*001c*/ 	.word	0xfffffffc


//--------------------- .text.triton_mm           --------------------------
	.section	.text.triton_mm,"ax",@progbits
	.sectionflags	@"SHF_BARRIERS=1"
	.align	128
        .global         triton_mm
        .type           triton_mm,@function
        .size           triton_mm,(.L_x_2 - triton_mm)
        .other          triton_mm,@"STO_CUDA_ENTRY STV_DEFAULT"
triton_mm:
.text.triton_mm:
[----:B------:R-:W1:Y:S02]  /*0000*/  LDC R1, c[0x0][0x28] ;  /* 0x00000a00ff017b82 */ /* 0x000e640000000800 */
[----:B------:R-:W2:Y:S02]  /*0010*/  LDC.64 R2, c[0x0][0x228] ;  /* 0x00008a00ff027b82 */ /* 0x000ea40000000a00 */
[----:B--2---:R-:W-:-:S04]  /*0020*/  IMAD.IADD R0, R3, 0x1, R2 ;  /* 0x0000000103007824 */ /* 0x004fc800078e0202 */
[----:B------:R-:W-:-:S05]  /*0030*/  IMAD R2, R0, 0xc00, RZ ;  /* 0x00000c0000027824 */ /* 0x000fca00078e02ff */
[----:B------:R-:W-:-:S13]  /*0040*/  ISETP.NE.AND P0, PT, R2, RZ, PT ;  /* 0x000000ff0200720c */ /* 0x000fda0003f05270 */
[----:B------:R-:W-:Y:S05]  /*0050*/  @!P0 EXIT ;  /* 0x000000000000894d */ /* 0x000fea0003800000 */
[----:B------:R-:W2:Y:S01]  /*0060*/  S2R R10, SR_CTAID.X ;  /* 0x00000000000a7919 */ /* 0x000ea20000002500 */
[----:B------:R-:W-:Y:S01]  /*0070*/  VIADD R2, R0, 0x7f ;  /* 0x0000007f00027836 */ /* 0x000fe20000000000 */
[-C--:B------:R-:W-:Y:S01]  /*0080*/  IABS R36, R0.reuse ;  /* 0x0000000000247213 */ /* 0x080fe20000000000 */
[----:B------:R-:W3:Y:S01]  /*0090*/  S2UR UR4, SR_CgaCtaId ;  /* 0x00000000000479c3 */ /* 0x000ee20000008800 */
[----:B------:R-:W-:Y:S01]  /*00a0*/  IABS R13, R0 ;  /* 0x00000000000d7213 */ /* 0x000fe20000000000 */
[----:B------:R-:W-:Y:S01]  /*00b0*/  UMOV UR24, 0x400 ;  /* 0x0000040000187882 */ /* 0x000fe20000000000 */
[----:B------:R-:W-:Y:S01]  /*00c0*/  SHF.R.S32.HI R3, RZ, 0x1f, R2 ;  /* 0x0000001fff037819 */ /* 0x000fe20000011402 */
[----:B------:R-:W-:Y:S01]  /*00d0*/  ULDC.64 UR30, c[0x0][0x208] ;  /* 0x00008200001e7ab9 */ /* 0x000fe20000000a00 */
[----:B------:R-:W-:Y:S01]  /*00e0*/  CS2R R88, SRZ ;  /* 0x0000000000587805 */ /* 0x000fe2000001ff00 */
[----:B------:R-:W-:Y:S01]  /*00f0*/  IMAD.MOV R23, RZ, RZ, -R13 ;  /* 0x000000ffff177224 */ /* 0x000fe200078e0a0d */
[----:B------:R-:W-:Y:S01]  /*0100*/  LEA.HI R3, R3, R2, RZ, 0x7 ;  /* 0x0000000203037211 */ /* 0x000fe200078f38ff */
[----:B------:R-:W4:Y:S01]  /*0110*/  LDC.64 R52, c[0x0][0x218] ;  /* 0x00008600ff347b82 */ /* 0x000f220000000a00 */
[----:B------:R-:W-:-:S02]  /*0120*/  CS2R R90, SRZ ;  /* 0x00000000005a7805 */ /* 0x000fc4000001ff00 */
[----:B------:R-:W-:Y:S02]  /*0130*/  CS2R R92, SRZ ;  /* 0x00000000005c7805 */ /* 0x000fe4000001ff00 */
[----:B------:R-:W-:Y:S02]  /*0140*/  CS2R R94, SRZ ;  /* 0x00000000005e7805 */ /* 0x000fe4000001ff00 */
[----:B------:R-:W-:Y:S02]  /*0150*/  CS2R R96, SRZ ;  /* 0x0000000000607805 */ /* 0x000fe4000001ff00 */
[----:B------:R-:W-:Y:S02]  /*0160*/  CS2R R98, SRZ ;  /* 0x0000000000627805 */ /* 0x000fe4000001ff00 */
[----:B------:R-:W-:Y:S02]  /*0170*/  CS2R R100, SRZ ;  /* 0x0000000000647805 */ /* 0x000fe4000001ff00 */
        /* <DEDUP_REMOVED lines=8> */
[----:B------:R-:W-:Y:S01]  /*0200*/  CS2R R118, SRZ ;  /* 0x0000000000767805 */ /* 0x000fe2000001ff00 */
[----:B---3--:R-:W-:Y:S01]  /*0210*/  UPRMT UR24, UR4, 0x654, UR24 ;  /* 0x0000065404187896 */ /* 0x008fe20008000018 */
[----:B------:R-:W-:Y:S02]  /*0220*/  CS2R R120, SRZ ;  /* 0x0000000000787805 */ /* 0x000fe4000001ff00 */
[----:B------:R-:W-:Y:S02]  /*0230*/  CS2R R122, SRZ ;  /* 0x00000000007a7805 */ /* 0x000fe4000001ff00 */
[----:B------:R-:W-:Y:S02]  /*0240*/  CS2R R124, SRZ ;  /* 0x00000000007c7805 */ /* 0x000fe4000001ff00 */
[----:B------:R-:W-:Y:S01]  /*0250*/  CS2R R126, SRZ ;  /* 0x00000000007e7805 */ /* 0x000fe2000001ff00 */
[C---:B--2---:R-:W-:Y:S01]  /*0260*/  IMAD.HI R4, R10.reuse, 0x2aaaaaab, RZ ;  /* 0x2aaaaaab0a047827 */ /* 0x044fe200078e02ff */
[----:B------:R-:W-:-:S02]  /*0270*/  ISETP.GE.AND P1, PT, R10, RZ, PT ;  /* 0x000000ff0a00720c */ /* 0x000fc40003f26270 */
[----:B------:R-:W-:Y:S02]  /*0280*/  CS2R R128, SRZ ;  /* 0x0000000000807805 */ /* 0x000fe4000001ff00 */
[----:B------:R-:W-:Y:S02]  /*0290*/  CS2R R130, SRZ ;  /* 0x0000000000827805 */ /* 0x000fe4000001ff00 */
[----:B------:R-:W-:Y:S02]  /*02a0*/  CS2R R132, SRZ ;  /* 0x0000000000847805 */ /* 0x000fe4000001ff00 */
[----:B------:R-:W-:Y:S02]  /*02b0*/  SHF.R.U32.HI R5, RZ, 0x1f, R4 ;  /* 0x0000001fff057819 */ /* 0x000fe40000011604 */
[----:B------:R-:W-:Y:S02]  /*02c0*/  CS2R R134, SRZ ;  /* 0x0000000000867805 */ /* 0x000fe4000001ff00 */
[----:B------:R-:W-:-:S02]  /*02d0*/  CS2R R136, SRZ ;  /* 0x0000000000887805 */ /* 0x000fc4000001ff00 */
[----:B------:R-:W-:Y:S02]  /*02e0*/  CS2R R138, SRZ ;  /* 0x00000000008a7805 */ /* 0x000fe4000001ff00 */
[----:B------:R-:W-:Y:S02]  /*02f0*/  LEA.HI.SX32 R5, R4, R5, 0x1b ;  /* 0x0000000504057211 */ /* 0x000fe400078fdaff */
[----:B------:R-:W-:Y:S02]  /*0300*/  CS2R R140, SRZ ;  /* 0x00000000008c7805 */ /* 0x000fe4000001ff00 */
[----:B------:R-:W-:Y:S02]  /*0310*/  CS2R R142, SRZ ;  /* 0x00000000008e7805 */ /* 0x000fe4000001ff00 */
[----:B------:R-:W-:Y:S02]  /*0320*/  CS2R R144, SRZ ;  /* 0x0000000000907805 */ /* 0x000fe4000001ff00 */
[----:B------:R-:W-:Y:S01]  /*0330*/  CS2R R146, SRZ ;  /* 0x0000000000927805 */ /* 0x000fe2000001ff00 */
[----:B------:R-:W-:Y:S01]  /*0340*/  IMAD.SHL.U32 R4, R5, 0x8, RZ ;  /* 0x0000000805047824 */ /* 0x000fe200078e00ff */
[----:B------:R-:W-:-:S02]  /*0350*/  CS2R R148, SRZ ;  /* 0x0000000000947805 */ /* 0x000fc4000001ff00 */
[----:B------:R-:W-:Y:S02]  /*0360*/  CS2R R150, SRZ ;  /* 0x0000000000967805 */ /* 0x000fe4000001ff00 */
[----:B------:R-:W-:Y:S02]  /*0370*/  CS2R R68, SRZ ;  /* 0x0000000000447805 */ /* 0x000fe4000001ff00 */
[----:B------:R-:W-:Y:S02]  /*0380*/  CS2R R70, SRZ ;  /* 0x0000000000467805 */ /* 0x000fe4000001ff00 */
[----:B------:R-:W-:Y:S02]  /*0390*/  LEA.HI.SX32 R3, R3, -R4, 0x19 ;  /* 0x8000000403037211 */ /* 0x000fe400078fcaff */
[----:B------:R-:W-:Y:S02]  /*03a0*/  CS2R R72, SRZ ;  /* 0x0000000000487805 */ /* 0x000fe4000001ff00 */
[----:B------:R-:W-:-:S02]  /*03b0*/  CS2R R74, SRZ ;  /* 0x00000000004a7805 */ /* 0x000fc4000001ff00 */
[----:B------:R-:W-:Y:S02]  /*03c0*/  CS2R R76, SRZ ;  /* 0x00000000004c7805 */ /* 0x000fe4000001ff00 */
[----:B------:R-:W-:Y:S02]  /*03d0*/  VIMNMX R6, R3, 0x8, PT ;  /* 0x0000000803067848 */ /* 0x000fe40003fe0100 */
[----:B------:R-:W-:Y:S02]  /*03e0*/  CS2R R78, SRZ ;  /* 0x00000000004e7805 */ /* 0x000fe4000001ff00 */
[----:B------:R-:W-:Y:S02]  /*03f0*/  CS2R R80, SRZ ;  /* 0x0000000000507805 */ /* 0x000fe4000001ff00 */
[----:B------:R-:W-:Y:S02]  /*0400*/  CS2R R82, SRZ ;  /* 0x0000000000527805 */ /* 0x000fe4000001ff00 */
[----:B------:R-:W-:-:S02]  /*0410*/  IABS R12, R6 ;  /* 0x00000006000c7213 */ /* 0x000fc40000000000 */
[----:B------:R-:W-:Y:S02]  /*0420*/  CS2R R84, SRZ ;  /* 0x0000000000547805 */ /* 0x000fe4000001ff00 */
[----:B------:R-:W-:Y:S02]  /*0430*/  IABS R8, R6 ;  /* 0x0000000600087213 */ /* 0x000fe40000000000 */
[----:B------:R-:W-:Y:S01]  /*0440*/  CS2R R86, SRZ ;  /* 0x0000000000567805 */ /* 0x000fe2000001ff00 */
[----:B------:R-:W2:Y:S01]  /*0450*/  I2F.RP R7, R12 ;  /* 0x0000000c00077306 */ /* 0x000ea20000209400 */
[----:B------:R-:W-:Y:S01]  /*0460*/  UMOV UR25, 0x1 ;  /* 0x0000000100197882 */ /* 0x000fe20000000000 */
[----:B------:R-:W-:Y:S01]  /*0470*/  UMOV UR26, 0xffffffff ;  /* 0xffffffff001a7882 */ /* 0x000fe20000000000 */
[----:B------:R-:W-:Y:S01]  /*0480*/  IMAD.MOV R14, RZ, RZ, -R8 ;  /* 0x000000ffff0e7224 */ /* 0x000fe200078e0a08 */
[----:B------:R-:W-:Y:S01]  /*0490*/  UMOV UR4, URZ ;  /* 0x0000003f00047c82 */ /* 0x000fe20008000000 */
[----:B------:R-:W-:-:S03]  /*04a0*/  UMOV UR5, URZ ;  /* 0x0000003f00057c82 */ /* 0x000fc60008000000 */
[----:B------:R-:W3:Y:S08]  /*04b0*/  I2F.RP R8, R36 ;  /* 0x0000002400087306 */ /* 0x000ef00000209400 */
[----:B--2---:R-:W2:Y:S08]  /*04c0*/  MUFU.RCP R7, R7 ;  /* 0x0000000700077308 */ /* 0x004eb00000001000 */
[----:B---3--:R-:W-:Y:S01]  /*04d0*/  MUFU.RCP R8, R8 ;  /* 0x0000000800087308 */ /* 0x008fe20000001000 */
[----:B--2---:R-:W-:Y:S01]  /*04e0*/  VIADD R2, R7, 0xffffffe ;  /* 0x0ffffffe07027836 */ /* 0x004fe20000000000 */
[----:B------:R-:W-:-:S06]  /*04f0*/  IABS R7, R10 ;  /* 0x0000000a00077213 */ /* 0x000fcc0000000000 */
[----:B------:R2:W3:Y:S02]  /*0500*/  F2I.FTZ.U32.TRUNC.NTZ R3, R2 ;  /* 0x0000000200037305 */ /* 0x0004e4000021f000 */
[----:B--2---:R-:W-:Y:S02]  /*0510*/  IMAD.MOV.U32 R2, RZ, RZ, RZ ;  /* 0x000000ffff027224 */ /* 0x004fe400078e00ff */
[----:B---3--:R-:W-:-:S04]  /*0520*/  IMAD.MOV R9, RZ, RZ, -R3 ;  /* 0x000000ffff097224 */ /* 0x008fc800078e0a03 */
[----:B------:R-:W-:-:S04]  /*0530*/  IMAD R9, R9, R12, RZ ;  /* 0x0000000c09097224 */ /* 0x000fc800078e02ff */
[----:B------:R-:W-:-:S04]  /*0540*/  IMAD.HI.U32 R3, R3, R9, R2 ;  /* 0x0000000903037227 */ /* 0x000fc800078e0002 */
[----:B------:R-:W-:Y:S02]  /*0550*/  IMAD R9, R5, -0xc0, R10 ;  /* 0xffffff4005097824 */ /* 0x000fe400078e020a */
[----:B------:R-:W-:-:S03]  /*0560*/  IMAD.HI.U32 R2, R3, R7, RZ ;  /* 0x0000000703027227 */ /* 0x000fc600078e00ff */
[----:B------:R-:W-:Y:S01]  /*0570*/  IABS R10, R9 ;  /* 0x00000009000a7213 */ /* 0x000fe20000000000 */
[----:B------:R-:W-:Y:S02]  /*0580*/  IMAD R7, R2, R14, R7 ;  /* 0x0000000e02077224 */ /* 0x000fe400078e0207 */
[----:B------:R-:W2:Y:S01]  /*0590*/  S2R R2, SR_TID.X ;  /* 0x0000000000027919 */ /* 0x000ea20000002100 */
[----:B------:R-:W-:Y:S01]  /*05a0*/  VIADD R5, R8, 0xffffffe ;  /* 0x0ffffffe08057836 */ /* 0x000fe20000000000 */
[----:B------:R-:W-:Y:S01]  /*05b0*/  LOP3.LUT R8, RZ, R6, RZ, 0x33, !PT ;  /* 0x00000006ff087212 */ /* 0x000fe200078e33ff */
[----:B------:R-:W-:Y:S01]  /*05c0*/  IMAD.HI.U32 R3, R3, R10, RZ ;  /* 0x0000000a03037227 */ /* 0x000fe200078e00ff */
[----:B------:R-:W-:-:S03]  /*05d0*/  ISETP.GT.U32.AND P0, PT, R12, R7, PT ;  /* 0x000000070c00720c */ /* 0x000fc60003f04070 */
[----:B------:R-:W3:Y:S01]  /*05e0*/  F2I.FTZ.U32.TRUNC.NTZ R5, R5 ;  /* 0x0000000500057305 */ /* 0x000ee2000021f000 */
[----:B------:R-:W-:-:S05]  /*05f0*/  IMAD R10, R3, R14, R10 ;  /* 0x0000000e030a7224 */ /* 0x000fca00078e020a */
[----:B------:R-:W-:-:S04]  /*0600*/  ISETP.GT.U32.AND P2, PT, R12, R10, PT ;  /* 0x0000000a0c00720c */ /* 0x000fc80003f44070 */
[----:B------:R-:W-:-:S05]  /*0610*/  @!P0 IMAD.IADD R7, R7, 0x1, -R12 ;  /* 0x0000000107078824 */ /* 0x000fca00078e0a0c */
[----:B------:R-:W-:Y:S01]  /*0620*/  ISETP.GT.U32.AND P0, PT, R12, R7, PT ;  /* 0x000000070c00720c */ /* 0x000fe20003f04070 */
[----:B---3--:R-:W-:-:S03]  /*0630*/  IMAD.MOV R11, RZ, RZ, -R5 ;  /* 0x000000ffff0b7224 */ /* 0x008fc600078e0a05 */
[----:B------:R-:W-:Y:S02]  /*0640*/  @!P2 IMAD.IADD R10, R10, 0x1, -R12 ;  /* 0x000000010a0aa824 */ /* 0x000fe400078e0a0c */
[----:B------:R-:W-:Y:S01]  /*0650*/  @!P2 VIADD R3, R3, 0x1 ;  /* 0x000000010303a836 */ /* 0x000fe20000000000 */
[----:B--2---:R-:W-:-:S06]  /*0660*/  SHF.R.U32.HI R14, RZ, 0x3, R2 ;  /* 0x00000003ff0e7819 */ /* 0x004fcc0000011602 */
[----:B------:R-:W-:Y:S01]  /*0670*/  @!P0 IMAD.IADD R7, R7, 0x1, -R12 ;  /* 0x0000000107078824 */ /* 0x000fe200078e0a0c */
[----:B------:R-:W-:Y:S02]  /*0680*/  ISETP.NE.AND P0, PT, R6, RZ, PT ;  /* 0x000000ff0600720c */ /* 0x000fe40003f05270 */
[----:B------:R-:W-:Y:S01]  /*0690*/  SGXT.U32 R14, R14, 0x4 ;  /* 0x000000040e0e781a */ /* 0x000fe20000000000 */
[----:B------:R-:W-:Y:S01]  /*06a0*/  @!P1 IMAD.MOV R7, RZ, RZ, -R7 ;  /* 0x000000ffff079224 */ /* 0x000fe200078e0a07 */
[----:B------:R-:W-:Y:S01]  /*06b0*/  LOP3.LUT R6, R9, R6, RZ, 0x3c, !PT ;  /* 0x0000000609067212 */ /* 0x000fe200078e3cff */
[----:B------:R-:W-:Y:S01]  /*06c0*/  IMAD R9, R11, R36, RZ ;  /* 0x000000240b097224 */ /* 0x000fe200078e02ff */
[----:B------:R-:W-:Y:S02]  /*06d0*/  ISETP.GE.U32.AND P1, PT, R10, R12, PT ;  /* 0x0000000c0a00720c */ /* 0x000fe40003f26070 */
[----:B------:R-:W-:Y:S02]  /*06e0*/  SEL R7, R8, R7, !P0 ;  /* 0x0000000708077207 */ /* 0x000fe40004000000 */
[----:B------:R-:W-:-:S03]  /*06f0*/  ISETP.GE.AND P3, PT, R6, RZ, PT ;  /* 0x000000ff0600720c */ /* 0x000fc60003f66270 */
[----:B------:R-:W-:Y:S02]  /*0700*/  IMAD.IADD R7, R4, 0x1, R7 ;  /* 0x0000000104077824 */ /* 0x000fe400078e0207 */
[----:B------:R-:W-:Y:S02]  /*0710*/  IMAD.MOV.U32 R4, RZ, RZ, RZ ;  /* 0x000000ffff047224 */ /* 0x000fe400078e00ff */
[----:B------:R-:W-:Y:S02]  /*0720*/  IMAD.SHL.U32 R7, R7, 0x80, RZ ;  /* 0x0000008007077824 */ /* 0x000fe400078e00ff */
[----:B------:R-:W-:-:S03]  /*0730*/  IMAD.HI.U32 R5, R5, R9, R4 ;  /* 0x0000000905057227 */ /* 0x000fc600078e0004 */
[----:B------:R-:W-:Y:S01]  /*0740*/  LOP3.LUT R15, R7, R14, RZ, 0xfc, !PT ;  /* 0x0000000e070f7212 */ /* 0x000fe200078efcff */
[----:B------:R-:W-:Y:S01]  /*0750*/  @P1 VIADD R3, R3, 0x1 ;  /* 0x0000000103031836 */ /* 0x000fe20000000000 */
[----:B------:R-:W-:Y:S02]  /*0760*/  LOP3.LUT R13, R7, 0x10, R14, 0xfe, !PT ;  /* 0x00000010070d7812 */ /* 0x000fe400078efe0e */
[----:B------:R-:W-:Y:S01]  /*0770*/  IABS R11, R15 ;  /* 0x0000000f000b7213 */ /* 0x000fe20000000000 */
[----:B------:R-:W-:Y:S01]  /*0780*/  @!P3 IMAD.MOV R3, RZ, RZ, -R3 ;  /* 0x000000ffff03b224 */ /* 0x000fe200078e0a03 */
[----:B------:R-:W-:Y:S02]  /*0790*/  LOP3.LUT R17, R7, 0x20, R14, 0xfe, !PT ;  /* 0x0000002007117812 */ /* 0x000fe400078efe0e */
[----:B------:R-:W-:Y:S01]  /*07a0*/  IABS R12, R13 ;  /* 0x0000000d000c7213 */ /* 0x000fe20000000000 */
[----:B------:R-:W-:Y:S01]  /*07b0*/  IMAD.MOV.U32 R9, RZ, RZ, R11 ;  /* 0x000000ffff097224 */ /* 0x000fe200078e000b */
[----:B------:R-:W-:-:S02]  /*07c0*/  IABS R18, R17 ;  /* 0x0000001100127213 */ /* 0x000fc40000000000 */
[----:B------:R-:W-:Y:S01]  /*07d0*/  LOP3.LUT R21, R7, 0x30, R14, 0xfe, !PT ;  /* 0x0000003007157812 */ /* 0x000fe200078efe0e */
[----:B------:R-:W-:Y:S01]  /*07e0*/  IMAD.HI.U32 R4, R5, R9, RZ ;  /* 0x0000000905047227 */ /* 0x000fe200078e00ff */
[----:B------:R-:W-:Y:S02]  /*07f0*/  ISETP.GE.AND P4, PT, R15, RZ, PT ;  /* 0x000000ff0f00720c */ /* 0x000fe40003f86270 */
[----:B------:R-:W-:Y:S01]  /*0800*/  IABS R16, R21 ;  /* 0x0000001500107213 */ /* 0x000fe20000000000 */
[----:B------:R-:W-:Y:S02]  /*0810*/  IMAD R6, R4, R23, R9 ;  /* 0x0000001704067224 */ /* 0x000fe400078e0209 */
[----:B------:R-:W-:-:S03]  /*0820*/  IMAD.HI.U32 R4, R5, R12, RZ ;  /* 0x0000000c05047227 */ /* 0x000fc600078e00ff */
[----:B------:R-:W-:Y:S01]  /*0830*/  ISETP.GT.U32.AND P2, PT, R36, R6, PT ;  /* 0x000000062400720c */ /* 0x000fe20003f44070 */
[----:B------:R-:W-:-:S04]  /*0840*/  IMAD.HI.U32 R10, R5, R18, RZ ;  /* 0x00000012050a7227 */ /* 0x000fc800078e00ff */
[----:B------:R-:W-:Y:S01]  /*0850*/  IMAD R9, R4, R23, R12 ;  /* 0x0000001704097224 */ /* 0x000fe200078e020c */
[----:B------:R-:W-:Y:S01]  /*0860*/  SEL R4, R8, R3, !P0 ;  /* 0x0000000308047207 */ /* 0x000fe20004000000 */
[----:B------:R-:W-:Y:S01]  /*0870*/  IMAD R18, R10, R23, R18 ;  /* 0x000000170a127224 */ /* 0x000fe200078e0212 */
[----:B------:R-:W-:Y:S01]  /*0880*/  LOP3.LUT R10, R7, 0x40, R14, 0xfe, !PT ;  /* 0x00000040070a7812 */ /* 0x000fe200078efe0e */
[----:B------:R-:W-:Y:S01]  /*0890*/  IMAD.HI.U32 R11, R5, R16, RZ ;  /* 0x00000010050b7227 */ /* 0x000fe200078e00ff */
[C---:B------:R-:W-:Y:S02]  /*08a0*/  ISETP.GT.U32.AND P1, PT, R36.reuse, R9, PT ;  /* 0x000000092400720c */ /* 0x040fe40003f24070 */
[----:B------:R-:W-:Y:S01]  /*08b0*/  ISETP.GT.U32.AND P5, PT, R36, R18, PT ;  /* 0x000000122400720c */ /* 0x000fe20003fa4070 */
[----:B------:R-:W-:Y:S01]  /*08c0*/  @!P2 IMAD.IADD R6, R6, 0x1, -R36 ;  /* 0x000000010606a824 */ /* 0x000fe200078e0a24 */
[----:B------:R-:W-:Y:S01]  /*08d0*/  IABS R20, R10 ;  /* 0x0000000a00147213 */ /* 0x000fe20000000000 */
[----:B------:R-:W-:Y:S01]  /*08e0*/  IMAD R19, R11, R23, R16 ;  /* 0x000000170b137224 */ /* 0x000fe200078e0210 */
[----:B------:R-:W-:Y:S01]  /*08f0*/  LOP3.LUT R11, R7, 0x50, R14, 0xfe, !PT ;  /* 0x00000050070b7812 */ /* 0x000fe200078efe0e */
[----:B------:R-:W-:Y:S01]  /*0900*/  IMAD.SHL.U32 R4, R4, 0x80, RZ ;  /* 0x0000008004047824 */ /* 0x000fe200078e00ff */
[C---:B------:R-:W-:Y:S01]  /*0910*/  ISETP.GT.U32.AND P3, PT, R36.reuse, R6, PT ;  /* 0x000000062400720c */ /* 0x040fe20003f64070 */
[----:B------:R-:W-:Y:S01]  /*0920*/  IMAD.HI.U32 R3, R5, R20, RZ ;  /* 0x0000001405037227 */ /* 0x000fe200078e00ff */
[----:B------:R-:W-:-:S02]  /*0930*/  ISETP.GT.U32.AND P2, PT, R36, R19, PT ;  /* 0x000000132400720c */ /* 0x000fc40003f44070 */
[----:B------:R-:W-:Y:S01]  /*0940*/  IABS R8, R11 ;  /* 0x0000000b00087213 */ /* 0x000fe20000000000 */
[--C-:B------:R-:W-:Y:S01]  /*0950*/  @!P1 IMAD.IADD R9, R9, 0x1, -R36.reuse ;  /* 0x0000000109099824 */ /* 0x100fe200078e0a24 */
[----:B------:R-:W-:Y:S01]  /*0960*/  ISETP.GE.AND P0, PT, R13, RZ, PT ;  /* 0x000000ff0d00720c */ /* 0x000fe20003f06270 */
[----:B------:R-:W-:Y:S01]  /*0970*/  @!P5 IMAD.IADD R18, R18, 0x1, -R36 ;  /* 0x000000011212d824 */ /* 0x000fe200078e0a24 */
[----:B------:R-:W-:Y:S01]  /*0980*/  LOP3.LUT R33, R4, R14, RZ, 0xfc, !PT ;  /* 0x0000000e04217212 */ /* 0x000fe200078efcff */
[----:B------:R-:W-:Y:S01]  /*0990*/  IMAD R20, R3, R23, R20 ;  /* 0x0000001703147224 */ /* 0x000fe200078e0214 */
[C---:B------:R-:W-:Y:S01]  /*09a0*/  ISETP.GT.U32.AND P5, PT, R36.reuse, R9, PT ;  /* 0x000000092400720c */ /* 0x040fe20003fa4070 */
[----:B------:R-:W-:Y:S01]  /*09b0*/  IMAD.HI.U32 R3, R5, R8, RZ ;  /* 0x0000000805037227 */ /* 0x000fe200078e00ff */
[----:B------:R-:W-:Y:S02]  /*09c0*/  ISETP.GT.U32.AND P6, PT, R36, R18, PT ;  /* 0x000000122400720c */ /* 0x000fe40003fc4070 */
[----:B------:R-:W-:Y:S01]  /*09d0*/  LOP3.LUT R35, R4, 0x10, R14, 0xfe, !PT ;  /* 0x0000001004237812 */ /* 0x000fe200078efe0e */
[--C-:B------:R-:W-:Y:S01]  /*09e0*/  @!P3 IMAD.IADD R6, R6, 0x1, -R36.reuse ;  /* 0x000000010606b824 */ /* 0x100fe200078e0a24 */
[----:B------:R-:W-:Y:S01]  /*09f0*/  ISETP.GT.U32.AND P3, PT, R36, R20, PT ;  /* 0x000000142400720c */ /* 0x000fe20003f64070 */
[----:B------:R-:W-:Y:S01]  /*0a00*/  @!P2 IMAD.IADD R19, R19, 0x1, -R36 ;  /* 0x000000011313a824 */ /* 0x000fe200078e0a24 */
[----:B------:R-:W-:Y:S01]  /*0a10*/  ISETP.GE.AND P2, PT, R17, RZ, PT ;  /* 0x000000ff1100720c */ /* 0x000fe20003f46270 */
[----:B------:R-:W-:Y:S01]  /*0a20*/  IMAD.MOV.U32 R15, RZ, RZ, R6 ;  /* 0x000000ffff0f7224 */ /* 0x000fe200078e0006 */
[----:B------:R-:W-:-:S02]  /*0a30*/  SHF.R.U32.HI R6, RZ, 0x4, R2 ;  /* 0x00000004ff067819 */ /* 0x000fc40000011602 */
[----:B------:R-:W-:Y:S01]  /*0a40*/  ISETP.GT.U32.AND P1, PT, R36, R19, PT ;  /* 0x000000132400720c */ /* 0x000fe20003f24070 */
[----:B------:R-:W-:Y:S01]  /*0a50*/  @!P5 IMAD.IADD R9, R9, 0x1, -R36 ;  /* 0x000000010909d824 */ /* 0x000fe200078e0a24 */
[----:B------:R-:W-:Y:S01]  /*0a60*/  SGXT.U32 R6, R6, 0x3 ;  /* 0x000000030606781a */ /* 0x000fe20000000000 */
[----:B------:R-:W-:Y:S01]  /*0a70*/  @!P4 IMAD.MOV R15, RZ, RZ, -R15 ;  /* 0x000000ffff0fc224 */ /* 0x000fe200078e0a0f */
[----:B------:R-:W-:Y:S01]  /*0a80*/  ISETP.GE.AND P4, PT, R21, RZ, PT ;  /* 0x000000ff1500720c */ /* 0x000fe20003f86270 */
[----:B------:R-:W-:Y:S01]  /*0a90*/  IMAD R21, R3, R23, R8 ;  /* 0x0000001703157224 */ /* 0x000fe200078e0208 */
[----:B------:R-:W-:Y:S01]  /*0aa0*/  LOP3.LUT R3, R7, 0x60, R14, 0xfe, !PT ;  /* 0x0000006007037812 */ /* 0x000fe200078efe0e */
[--C-:B------:R-:W-:Y:S01]  /*0ab0*/  @!P3 IMAD.IADD R20, R20, 0x1, -R36.reuse ;  /* 0x000000011414b824 */ /* 0x100fe200078e0a24 */
[----:B------:R-:W-:Y:S01]  /*0ac0*/  ISETP.GE.AND P5, PT, R10, RZ, PT ;  /* 0x000000ff0a00720c */ /* 0x000fe20003fa6270 */
[----:B------:R-:W-:Y:S01]  /*0ad0*/  IMAD.MOV.U32 R17, RZ, RZ, R9 ;  /* 0x000000ffff117224 */ /* 0x000fe200078e0009 */
[----:B------:R-:W-:Y:S01]  /*0ae0*/  IABS R22, R3 ;  /* 0x0000000300167213 */ /* 0x000fe20000000000 */
[----:B------:R-:W-:Y:S01]  /*0af0*/  @!P6 IMAD.IADD R18, R18, 0x1, -R36 ;  /* 0x000000011212e824 */ /* 0x000fe200078e0a24 */
[----:B------:R-:W-:Y:S01]  /*0b00*/  ISETP.GE.AND P3, PT, R3, RZ, PT ;  /* 0x000000ff0300720c */ /* 0x000fe20003f66270 */
[----:B------:R-:W-:Y:S01]  /*0b10*/  @!P0 IMAD.MOV R17, RZ, RZ, -R17 ;  /* 0x000000ffff118224 */ /* 0x000fe200078e0a11 */
[----:B------:R-:W-:Y:S01]  /*0b20*/  ISETP.GT.U32.AND P0, PT, R36, R20, PT ;  /* 0x000000142400720c */ /* 0x000fe20003f04070 */
[----:B------:R-:W-:Y:S01]  /*0b30*/  IMAD.HI R8, R35, 0x2aaaaaab, RZ ;  /* 0x2aaaaaab23087827 */ /* 0x000fe200078e02ff */
[----:B------:R-:W-:-:S02]  /*0b40*/  LOP3.LUT R3, R7, R6, RZ, 0xfc, !PT ;  /* 0x0000000607037212 */ /* 0x000fc400078efcff */
[----:B------:R-:W-:Y:S01]  /*0b50*/  LOP3.LUT R10, R7, 0x70, R14, 0xfe, !PT ;  /* 0x00000070070a7812 */ /* 0x000fe200078efe0e */
[----:B------:R-:W-:Y:S01]  /*0b60*/  IMAD.HI.U32 R6, R5, R22, RZ ;  /* 0x0000001605067227 */ /* 0x000fe200078e00ff */
[----:B------:R-:W-:Y:S02]  /*0b70*/  ISETP.GT.U32.AND P6, PT, R36, R21, PT ;  /* 0x000000152400720c */ /* 0x000fe40003fc4070 */
[----:B------:R-:W-:Y:S01]  /*0b80*/  IABS R12, R10 ;  /* 0x0000000a000c7213 */ /* 0x000fe20000000000 */
[----:B------:R-:W-:Y:S01]  /*0b90*/  IMAD R22, R6, R23, R22 ;  /* 0x0000001706167224 */ /* 0x000fe200078e0216 */
[----:B------:R-:W-:Y:S01]  /*0ba0*/  LOP3.LUT R37, R4, 0x20, R14, 0xfe, !PT ;  /* 0x0000002004257812 */ /* 0x000fe200078efe0e */
[----:B------:R-:W-:Y:S01]  /*0bb0*/  IMAD.HI R7, R33, 0x2aaaaaab, RZ ;  /* 0x2aaaaaab21077827 */ /* 0x000fe200078e02ff */
[----:B------:R-:W-:Y:S02]  /*0bc0*/  LOP3.LUT R45, R4, 0x60, R14, 0xfe, !PT ;  /* 0x00000060042d7812 */ /* 0x000fe400078efe0e */
[----:B------:R-:W-:Y:S01]  /*0bd0*/  LOP3.LUT R39, R4, 0x30, R14, 0xfe, !PT ;  /* 0x0000003004277812 */ /* 0x000fe200078efe0e */
[----:B------:R-:W-:Y:S01]  /*0be0*/  @!P0 IMAD.IADD R20, R20, 0x1, -R36 ;  /* 0x0000000114148824 */ /* 0x000fe200078e0a24 */
[----:B------:R-:W-:Y:S01]  /*0bf0*/  ISETP.GT.U32.AND P0, PT, R36, R22, PT ;  /* 0x000000162400720c */ /* 0x000fe20003f04070 */
[----:B------:R-:W-:Y:S01]  /*0c00*/  IMAD.HI R9, R37, 0x2aaaaaab, RZ ;  /* 0x2aaaaaab25097827 */ /* 0x000fe200078e02ff */
[----:B------:R-:W-:-:S02]  /*0c10*/  SHF.R.U32.HI R6, RZ, 0x1f, R7 ;  /* 0x0000001fff067819 */ /* 0x000fc40000011607 */
[----:B------:R-:W-:Y:S01]  /*0c20*/  LOP3.LUT R41, R4, 0x40, R14, 0xfe, !PT ;  /* 0x0000004004297812 */ /* 0x000fe200078efe0e */
[----:B------:R-:W-:Y:S01]  /*0c30*/  @!P6 IMAD.IADD R21, R21, 0x1, -R36 ;  /* 0x000000011515e824 */ /* 0x000fe200078e0a24 */
[----:B------:R-:W-:Y:S01]  /*0c40*/  LEA.HI R16, R7, R6, RZ, 0x17 ;  /* 0x0000000607107211 */ /* 0x000fe200078fb8ff */
[----:B------:R-:W-:Y:S01]  /*0c50*/  IMAD.HI.U32 R6, R5, R12, RZ ;  /* 0x0000000c05067227 */ /* 0x000fe200078e00ff */
[----:B------:R-:W-:Y:S02]  /*0c60*/  SHF.R.U32.HI R7, RZ, 0x1f, R8 ;  /* 0x0000001fff077819 */ /* 0x000fe40000011608 */
[----:B------:R-:W-:Y:S01]  /*0c70*/  ISETP.GT.U32.AND P6, PT, R36, R21, PT ;  /* 0x000000152400720c */ /* 0x000fe20003fc4070 */
[----:B------:R-:W-:Y:S01]  /*0c80*/  IMAD R23, R6, R23, R12 ;  /* 0x0000001706177224 */ /* 0x000fe200078e020c */
[----:B------:R-:W-:Y:S01]  /*0c90*/  LEA.HI R24, R8, R7, RZ, 0x17 ;  /* 0x0000000708187211 */ /* 0x000fe200078fb8ff */
[----:B------:R-:W-:Y:S01]  /*0ca0*/  @!P0 IMAD.IADD R22, R22, 0x1, -R36 ;  /* 0x0000000116168824 */ /* 0x000fe200078e0a24 */
[----:B------:R-:W-:Y:S01]  /*0cb0*/  LOP3.LUT R6, R14, 0x10, RZ, 0xfc, !PT ;  /* 0x000000100e067812 */ /* 0x000fe200078efcff */
[----:B------:R-:W-:Y:S01]  /*0cc0*/  IMAD.SHL.U32 R5, R2, 0x8, RZ ;  /* 0x0000000802057824 */ /* 0x000fe200078e00ff */
[----:B------:R-:W-:Y:S01]  /*0cd0*/  LOP3.LUT R7, R14, 0x20, RZ, 0xfc, !PT ;  /* 0x000000200e077812 */ /* 0x000fe200078efcff */
[----:B------:R-:W-:Y:S01]  /*0ce0*/  IMAD.HI R29, R45, 0x2aaaaaab, RZ ;  /* 0x2aaaaaab2d1d7827 */ /* 0x000fe200078e02ff */
[----:B------:R-:W-:-:S02]  /*0cf0*/  ISETP.GT.U32.AND P0, PT, R36, R22, PT ;  /* 0x000000162400720c */ /* 0x000fc40003f04070 */
[----:B------:R-:W-:Y:S01]  /*0d00*/  LOP3.LUT R13, R5, 0x38, R2, 0x48, !PT ;  /* 0x00000038050d7812 */ /* 0x000fe200078e4802 */
[--C-:B------:R-:W-:Y:S01]  /*0d10*/  @!P1 IMAD.IADD R19, R19, 0x1, -R36.reuse ;  /* 0x0000000113139824 */ /* 0x100fe200078e0a24 */
[----:B------:R-:W-:Y:S01]  /*0d20*/  ISETP.GE.AND P1, PT, R11, RZ, PT ;  /* 0x000000ff0b00720c */ /* 0x000fe20003f26270 */
[--C-:B------:R-:W-:Y:S01]  /*0d30*/  @!P6 IMAD.IADD R21, R21, 0x1, -R36.reuse ;  /* 0x000000011515e824 */ /* 0x100fe200078e0a24 */
[----:B------:R-:W-:Y:S01]  /*0d40*/  ISETP.GE.AND P6, PT, R10, RZ, PT ;  /* 0x000000ff0a00720c */ /* 0x000fe20003fc6270 */
[----:B------:R-:W-:Y:S01]  /*0d50*/  IMAD.HI R25, R39, 0x2aaaaaab, RZ ;  /* 0x2aaaaaab27197827 */ /* 0x000fe200078e02ff */
[----:B------:R-:W-:Y:S02]  /*0d60*/  SHF.R.U32.HI R10, RZ, 0x1f, R9 ;  /* 0x0000001fff0a7819 */ /* 0x000fe40000011609 */
[----:B------:R-:W-:Y:S01]  /*0d70*/  LOP3.LUT R8, R14, 0x30, RZ, 0xfc, !PT ;  /* 0x000000300e087812 */ /* 0x000fe200078efcff */
[--C-:B------:R-:W-:Y:S01]  /*0d80*/  IMAD R6, R6, 0x40, R13.reuse ;  /* 0x0000004006067824 */ /* 0x100fe200078e020d */
[----:B------:R-:W-:Y:S01]  /*0d90*/  LEA.HI R26, R9, R10, RZ, 0x17 ;  /* 0x0000000a091a7211 */ /* 0x000fe200078fb8ff */
[----:B------:R-:W-:Y:S01]  /*0da0*/  @!P0 IMAD.IADD R22, R22, 0x1, -R36 ;  /* 0x0000000116168824 */ /* 0x000fe200078e0a24 */
[----:B------:R-:W-:Y:S01]  /*0db0*/  ISETP.GT.U32.AND P0, PT, R36, R23, PT ;  /* 0x000000172400720c */ /* 0x000fe20003f04070 */
[--C-:B------:R-:W-:Y:S01]  /*0dc0*/  IMAD R7, R7, 0x40, R13.reuse ;  /* 0x0000004007077824 */ /* 0x100fe200078e020d */
[----:B------:R-:W-:Y:S01]  /*0dd0*/  LOP3.LUT R9, R14, 0x40, RZ, 0xfc, !PT ;  /* 0x000000400e097812 */ /* 0x000fe200078efcff */
[--C-:B------:R-:W-:Y:S01]  /*0de0*/  IMAD R8, R8, 0x40, R13.reuse ;  /* 0x0000004008087824 */ /* 0x100fe200078e020d */
[C---:B------:R-:W-:Y:S01]  /*0df0*/  LOP3.LUT R10, R14.reuse, 0x50, RZ, 0xfc, !PT ;  /* 0x000000500e0a7812 */ /* 0x040fe200078efcff */
[----:B------:R-:W-:Y:S01]  /*0e00*/  @!P2 IMAD.MOV R18, RZ, RZ, -R18 ;  /* 0x000000ffff12a224 */ /* 0x000fe200078e0a12 */
[C---:B------:R-:W-:Y:S01]  /*0e10*/  LOP3.LUT R11, R14.reuse, 0x60, RZ, 0xfc, !PT ;  /* 0x000000600e0b7812 */ /* 0x040fe200078efcff */
[--C-:B------:R-:W-:Y:S01]  /*0e20*/  IMAD R9, R9, 0x40, R13.reuse ;  /* 0x0000004009097824 */ /* 0x100fe200078e020d */
[----:B------:R-:W-:Y:S01]  /*0e30*/  LOP3.LUT R12, R14, 0x70, RZ, 0xfc, !PT ;  /* 0x000000700e0c7812 */ /* 0x000fe200078efcff */
[----:B------:R-:W-:Y:S01]  /*0e40*/  IMAD R10, R10, 0x40, R13 ;  /* 0x000000400a0a7824 */ /* 0x000fe200078e020d */
[----:B------:R-:W-:Y:S01]  /*0e50*/  SHF.R.U32.HI R32, RZ, 0x1f, R29 ;  /* 0x0000001fff207819 */ /* 0x000fe2000001161d */
[--C-:B------:R-:W-:Y:S01]  /*0e60*/  IMAD R11, R11, 0x40, R13.reuse ;  /* 0x000000400b0b7824 */ /* 0x100fe200078e020d */
[----:B------:R-:W-:Y:S01]  /*0e70*/  LOP3.LUT R43, R4, 0x50, R14, 0xfe, !PT ;  /* 0x00000050042b7812 */ /* 0x000fe200078efe0e */
[----:B------:R-:W-:Y:S01]  /*0e80*/  @!P0 IMAD.IADD R23, R23, 0x1, -R36 ;  /* 0x0000000117178824 */ /* 0x000fe200078e0a24 */
[----:B------:R-:W-:Y:S01]  /*0e90*/  LOP3.LUT R47, R4, 0x70, R14, 0xfe, !PT ;  /* 0x00000070042f7812 */ /* 0x000fe200078efe0e */
[--C-:B------:R-:W-:Y:S01]  /*0ea0*/  IMAD R12, R12, 0x40, R13.reuse ;  /* 0x000000400c0c7824 */ /* 0x100fe200078e020d */
[----:B------:R-:W-:Y:S01]  /*0eb0*/  LEA.HI R32, R29, R32, RZ, 0x17 ;  /* 0x000000201d207211 */ /* 0x000fe200078fb8ff */
[----:B------:R-:W-:Y:S01]  /*0ec0*/  IMAD R13, R14, 0x40, R13 ;  /* 0x000000400e0d7824 */ /* 0x000fe200078e020d */
[----:B------:R-:W-:Y:S01]  /*0ed0*/  ISETP.GT.U32.AND P0, PT, R36, R23, PT ;  /* 0x000000172400720c */ /* 0x000fe20003f04070 */
[----:B------:R-:W-:Y:S01]  /*0ee0*/  IMAD.HI R14, R41, 0x2aaaaaab, RZ ;  /* 0x2aaaaaab290e7827 */ /* 0x000fe200078e02ff */
[----:B------:R-:W-:-:S02]  /*0ef0*/  SHF.R.U32.HI R28, RZ, 0x1f, R25 ;  /* 0x0000001fff1c7819 */ /* 0x000fc40000011619 */
[----:B------:R-:W-:Y:S01]  /*0f00*/  LEA R67, R12, UR24, 0x1 ;  /* 0x000000180c437c11 */ /* 0x000fe2000f8e08ff */
[----:B------:R-:W-:Y:S01]  /*0f10*/  IMAD R29, R26, -0xc00, R37 ;  /* 0xfffff4001a1d7824 */ /* 0x000fe200078e0225 */
[----:B------:R-:W-:Y:S01]  /*0f20*/  LEA.HI R28, R25, R28, RZ, 0x17 ;  /* 0x0000001c191c7211 */ /* 0x000fe200078fb8ff */
[----:B------:R-:W-:Y:S01]  /*0f30*/  IMAD.HI R27, R43, 0x2aaaaaab, RZ ;  /* 0x2aaaaaab2b1b7827 */ /* 0x000fe200078e02ff */
[----:B------:R-:W-:-:S03]  /*0f40*/  SHF.R.U32.HI R25, RZ, 0x1f, R14 ;  /* 0x0000001fff197819 */ /* 0x000fc6000001160e */
[----:B------:R-:W-:Y:S01]  /*0f50*/  IMAD.HI R31, R47, 0x2aaaaaab, RZ ;  /* 0x2aaaaaab2f1f7827 */ /* 0x000fe200078e02ff */
[----:B------:R-:W-:Y:S02]  /*0f60*/  SHF.R.U32.HI R30, RZ, 0x1f, R27 ;  /* 0x0000001fff1e7819 */ /* 0x000fe4000001161b */
[----:B------:R-:W-:Y:S01]  /*0f70*/  LEA.HI R14, R14, R25, RZ, 0x17 ;  /* 0x000000190e0e7211 */ /* 0x000fe200078fb8ff */
[----:B------:R-:W-:Y:S01]  /*0f80*/  @!P0 IMAD.IADD R23, R23, 0x1, -R36 ;  /* 0x0000000117178824 */ /* 0x000fe200078e0a24 */
[----:B------:R-:W-:Y:S01]  /*0f90*/  SHF.R.U32.HI R34, RZ, 0x1f, R31 ;  /* 0x0000001fff227819 */ /* 0x000fe2000001161f */
[----:B------:R-:W2:Y:S01]  /*0fa0*/  LDC.64 R36, c[0x0][0x210] ;  /* 0x00008400ff247b82 */ /* 0x000ea20000000a00 */
[----:B------:R-:W-:Y:S01]  /*0fb0*/  LEA.HI R30, R27, R30, RZ, 0x17 ;  /* 0x0000001e1b1e7211 */ /* 0x000fe200078fb8ff */
[----:B------:R-:W-:Y:S01]  /*0fc0*/  IMAD R25, R16, -0xc00, R33 ;  /* 0xfffff40010197824 */ /* 0x000fe200078e0221 */
[----:B------:R-:W-:Y:S01]  /*0fd0*/  LEA.HI R34, R31, R34, RZ, 0x17 ;  /* 0x000000221f227211 */ /* 0x000fe200078fb8ff */
[----:B------:R-:W-:Y:S01]  /*0fe0*/  IMAD R33, R14, -0xc00, R41 ;  /* 0xfffff4000e217824 */ /* 0x000fe200078e0229 */
[----:B------:R-:W-:Y:S01]  /*0ff0*/  ISETP.NE.AND P0, PT, R0, RZ, PT ;  /* 0x000000ff0000720c */ /* 0x000fe20003f05270 */
[----:B------:R-:W-:Y:S01]  /*1000*/  @!P4 IMAD.MOV R19, RZ, RZ, -R19 ;  /* 0x000000ffff13c224 */ /* 0x000fe200078e0a13 */
[----:B------:R-:W-:Y:S01]  /*1010*/  LOP3.LUT R16, RZ, R0, RZ, 0x33, !PT ;  /* 0x00000000ff107212 */ /* 0x000fe200078e33ff */
[----:B------:R-:W-:Y:S01]  /*1020*/  @!P1 IMAD.MOV R21, RZ, RZ, -R21 ;  /* 0x000000ffff159224 */ /* 0x000fe200078e0a15 */
[----:B------:R-:W-:Y:S01]  /*1030*/  LOP3.LUT R14, R5, 0x38, RZ, 0xc0, !PT ;  /* 0x00000038050e7812 */ /* 0x000fe200078ec0ff */
[----:B------:R-:W-:Y:S01]  /*1040*/  @!P6 IMAD.MOV R23, RZ, RZ, -R23 ;  /* 0x000000ffff17e224 */ /* 0x000fe200078e0a17 */
[----:B------:R-:W-:Y:S01]  /*1050*/  SEL R15, R16, R15, !P0 ;  /* 0x0000000f100f7207 */ /* 0x000fe20004000000 */
[----:B------:R-:W-:Y:S01]  /*1060*/  IMAD R27, R24, -0xc00, R35 ;  /* 0xfffff400181b7824 */ /* 0x000fe200078e0223 */
[----:B------:R-:W-:Y:S01]  /*1070*/  SEL R17, R16, R17, !P0 ;  /* 0x0000001110117207 */ /* 0x000fe20004000000 */
[----:B------:R-:W-:Y:S01]  /*1080*/  IMAD R31, R28, -0xc00, R39 ;  /* 0xfffff4001c1f7824 */ /* 0x000fe200078e0227 */
[C---:B------:R-:W-:Y:S01]  /*1090*/  SEL R57, R16.reuse, R18, !P0 ;  /* 0x0000001210397207 */ /* 0x040fe20004000000 */
[----:B------:R-:W-:Y:S01]  /*10a0*/  @!P5 IMAD.MOV R20, RZ, RZ, -R20 ;  /* 0x000000ffff14d224 */ /* 0x000fe200078e0a14 */
[----:B------:R-:W-:Y:S01]  /*10b0*/  SEL R59, R16, R19, !P0 ;  /* 0x00000013103b7207 */ /* 0x000fe20004000000 */
[----:B------:R-:W-:Y:S01]  /*10c0*/  IMAD R35, R30, -0xc00, R43 ;  /* 0xfffff4001e237824 */ /* 0x000fe200078e022b */
[----:B------:R-:W-:Y:S01]  /*10d0*/  SEL R63, R16, R21, !P0 ;  /* 0x00000015103f7207 */ /* 0x000fe20004000000 */
[----:B------:R-:W-:Y:S01]  /*10e0*/  IMAD R39, R32, -0xc00, R45 ;  /* 0xfffff40020277824 */ /* 0x000fe200078e022d */
[----:B------:R-:W-:Y:S01]  /*10f0*/  SEL R23, R16, R23, !P0 ;  /* 0x0000001710177207 */ /* 0x000fe20004000000 */
[----:B------:R-:W-:Y:S01]  /*1100*/  IMAD R41, R34, -0xc00, R47 ;  /* 0xfffff40022297824 */ /* 0x000fe200078e022f */
[----:B------:R-:W-:Y:S01]  /*1110*/  SEL R61, R16, R20, !P0 ;  /* 0x00000014103d7207 */ /* 0x000fe20004000000 */
[----:B------:R-:W-:-:S02]  /*1120*/  @!P3 IMAD.MOV R22, RZ, RZ, -R22 ;  /* 0x000000ffff16b224 */ /* 0x000fc400078e0a16 */
[--C-:B------:R-:W-:Y:S02]  /*1130*/  IMAD R19, R25, 0xc00, R14.reuse ;  /* 0x00000c0019137824 */ /* 0x100fe400078e020e */
[--C-:B------:R-:W-:Y:S01]  /*1140*/  IMAD R21, R27, 0xc00, R14.reuse ;  /* 0x00000c001b157824 */ /* 0x100fe200078e020e */
[----:B------:R-:W-:Y:S01]  /*1150*/  SEL R65, R16, R22, !P0 ;  /* 0x0000001610417207 */ /* 0x000fe20004000000 */
[--C-:B------:R-:W-:Y:S02]  /*1160*/  IMAD R43, R29, 0xc00, R14.reuse ;  /* 0x00000c001d2b7824 */ /* 0x100fe400078e020e */
[--C-:B------:R-:W-:Y:S02]  /*1170*/  IMAD R45, R31, 0xc00, R14.reuse ;  /* 0x00000c001f2d7824 */ /* 0x100fe400078e020e */
[--C-:B------:R-:W-:Y:S02]  /*1180*/  IMAD R47, R33, 0xc00, R14.reuse ;  /* 0x00000c00212f7824 */ /* 0x100fe400078e020e */
[----:B------:R-:W-:-:S02]  /*1190*/  IMAD R49, R35, 0xc00, R14 ;  /* 0x00000c0023317824 */ /* 0x000fc400078e020e */
[--C-:B------:R-:W-:Y:S02]  /*11a0*/  IMAD R51, R39, 0xc00, R14.reuse ;  /* 0x00000c0027337824 */ /* 0x100fe400078e020e */
[--C-:B------:R-:W-:Y:S02]  /*11b0*/  IMAD R55, R41, 0xc00, R14.reuse ;  /* 0x00000c0029377824 */ /* 0x100fe400078e020e */
[--C-:B------:R-:W-:Y:S02]  /*11c0*/  IMAD R15, R15, 0xc00, R14.reuse ;  /* 0x00000c000f0f7824 */ /* 0x100fe400078e020e */
[--C-:B------:R-:W-:Y:S02]  /*11d0*/  IMAD R25, R17, 0xc00, R14.reuse ;  /* 0x00000c0011197824 */ /* 0x100fe400078e020e */
[--C-:B------:R-:W-:Y:S01]  /*11e0*/  IMAD R27, R57, 0xc00, R14.reuse ;  /* 0x00000c00391b7824 */ /* 0x100fe200078e020e */
[----:B------:R-:W-:Y:S01]  /*11f0*/  LEA R57, R7, UR24, 0x1 ;  /* 0x0000001807397c11 */ /* 0x000fe2000f8e08ff */
[--C-:B------:R-:W-:Y:S01]  /*1200*/  IMAD R29, R59, 0xc00, R14.reuse ;  /* 0x00000c003b1d7824 */ /* 0x100fe200078e020e */
[----:B------:R-:W-:Y:S01]  /*1210*/  LEA R59, R8, UR24, 0x1 ;  /* 0x00000018083b7c11 */ /* 0x000fe2000f8e08ff */
[----:B------:R-:W-:-:S02]  /*1220*/  IMAD R17, R23, 0xc00, R14 ;  /* 0x00000c0017117824 */ /* 0x000fc400078e020e */
[----:B----4-:R-:W-:-:S04]  /*1230*/  IMAD.WIDE R38, R19, 0x2, R52 ;  /* 0x0000000213267825 */ /* 0x010fc800078e0234 */
[----:B------:R-:W-:Y:S01]  /*1240*/  IMAD.WIDE R40, R21, 0x2, R52 ;  /* 0x0000000215287825 */ /* 0x000fe200078e0234 */
[----:B------:R-:W-:-:S03]  /*1250*/  LEA R21, R13, UR24, 0x1 ;  /* 0x000000180d157c11 */ /* 0x000fc6000f8e08ff */
[----:B------:R-:W-:-:S04]  /*1260*/  IMAD.WIDE R42, R43, 0x2, R52 ;  /* 0x000000022b2a7825 */ /* 0x000fc800078e0234 */
[----:B------:R-:W-:-:S04]  /*1270*/  IMAD.WIDE R44, R45, 0x2, R52 ;  /* 0x000000022d2c7825 */ /* 0x000fc800078e0234 */
[----:B------:R-:W-:-:S04]  /*1280*/  IMAD.WIDE R46, R47, 0x2, R52 ;  /* 0x000000022f2e7825 */ /* 0x000fc800078e0234 */
[----:B------:R-:W-:-:S04]  /*1290*/  IMAD.WIDE R48, R49, 0x2, R52 ;  /* 0x0000000231307825 */ /* 0x000fc800078e0234 */
[----:B------:R-:W-:Y:S01]  /*12a0*/  IMAD.WIDE R50, R51, 0x2, R52 ;  /* 0x0000000233327825 */ /* 0x000fe200078e0234 */
[----:B------:R-:W-:-:S03]  /*12b0*/  IADD3 R174, P2, R48, 0x100, RZ ;  /* 0x0000010030ae7810 */ /* 0x000fc60007f5e0ff */
[----:B------:R-:W-:Y:S01]  /*12c0*/  IMAD R31, R61, 0xc00, R14 ;  /* 0x00000c003d1f7824 */ /* 0x000fe200078e020e */
[----:B------:R-:W-:Y:S01]  /*12d0*/  LEA R61, R9, UR24, 0x1 ;  /* 0x00000018093d7c11 */ /* 0x000fe2000f8e08ff */
[----:B--2---:R-:W-:-:S04]  /*12e0*/  IMAD.WIDE R22, R15, 0x2, R36 ;  /* 0x000000020f167825 */ /* 0x004fc800078e0224 */
[----:B------:R-:W-:Y:S01]  /*12f0*/  IMAD.WIDE R52, R55, 0x2, R52 ;  /* 0x0000000237347825 */ /* 0x000fe200078e0234 */
[----:B------:R-:W-:Y:S01]  /*1300*/  LEA R55, R6, UR24, 0x1 ;  /* 0x0000001806377c11 */ /* 0x000fe2000f8e08ff */
[----:B------:R-:W-:Y:S01]  /*1310*/  @!PT LDS RZ, [RZ] ;  /* 0x00000000fffff984 */ /* 0x000fe20000000800 */
[----:B------:R-:W-:Y:S01]  /*1320*/  @!PT LDS RZ, [RZ] ;  /* 0x00000000fffff984 */ /* 0x000fe20000000800 */
[----:B------:R-:W-:Y:S01]  /*1330*/  @!PT LDS RZ, [RZ] ;  /* 0x00000000fffff984 */ /* 0x000fe20000000800 */
[----:B------:R-:W-:Y:S01]  /*1340*/  LDGSTS.E.BYPASS.128 [R21], desc[UR30][R22.64] ;  /* 0x0000000016157fae */ /* 0x000fe2000b901c5e */
[----:B------:R-:W-:Y:S01]  /*1350*/  IADD3 R195, P0, R22, 0x100, RZ ;  /* 0x0000010016c37810 */ /* 0x000fe20007f1e0ff */
[----:B------:R-:W-:Y:S01]  /*1360*/  IMAD R33, R63, 0xc00, R14 ;  /* 0x00000c003f217824 */ /* 0x000fe200078e020e */
[----:B------:R-:W-:Y:S01]  /*1370*/  LEA R63, R10, UR24, 0x1 ;  /* 0x000000180a3f7c11 */ /* 0x000fe2000f8e08ff */
[----:B------:R-:W-:-:S04]  /*1380*/  IMAD.WIDE R24, R25, 0x2, R36 ;  /* 0x0000000219187825 */ /* 0x000fc800078e0224 */
[----:B------:R-:W-:Y:S01]  /*1390*/  IMAD R35, R65, 0xc00, R14 ;  /* 0x00000c0041237824 */ /* 0x000fe200078e020e */
[----:B------:R-:W-:Y:S01]  /*13a0*/  LEA R65, R11, UR24, 0x1 ;  /* 0x000000180b417c11 */ /* 0x000fe2000f8e08ff */
[--C-:B------:R-:W-:Y:S01]  /*13b0*/  IMAD.WIDE R26, R27, 0x2, R36.reuse ;  /* 0x000000021b1a7825 */ /* 0x100fe200078e0224 */
[----:B------:R-:W-:Y:S01]  /*13c0*/  LDGSTS.E.BYPASS.128 [R55], desc[UR30][R24.64] ;  /* 0x0000000018377fae */ /* 0x000fe2000b901c5e */
[----:B------:R-:W-:Y:S02]  /*13d0*/  IADD3 R16, P1, R24, 0x100, RZ ;  /* 0x0000010018107810 */ /* 0x000fe40007f3e0ff */
[----:B------:R-:W-:Y:S01]  /*13e0*/  IMAD.WIDE R28, R29, 0x2, R36 ;  /* 0x000000021d1c7825 */ /* 0x000fe200078e0224 */
[----:B------:R-:W-:Y:S01]  /*13f0*/  LDGSTS.E.BYPASS.128 [R57], desc[UR30][R26.64] ;  /* 0x000000001a397fae */ /* 0x000fe2000b901c5e */
[----:B------:R-:W-:Y:S02]  /*1400*/  SHF.R.U32.HI R14, RZ, 0x5, R2 ;  /* 0x00000005ff0e7819 */ /* 0x000fe40000011602 */
[----:B------:R-:W-:Y:S01]  /*1410*/  IMAD.WIDE R30, R31, 0x2, R36 ;  /* 0x000000021f1e7825 */ /* 0x000fe200078e0224 */
[----:B------:R-:W-:Y:S01]  /*1420*/  LDGSTS.E.BYPASS.128 [R59], desc[UR30][R28.64] ;  /* 0x000000001c3b7fae */ /* 0x000fe2000b901c5e */
[----:B------:R-:W-:-:S02]  /*1430*/  LOP3.LUT R200, R14, 0x7fffffc, RZ, 0xc0, !PT ;  /* 0x07fffffc0ec87812 */ /* 0x000fc400078ec0ff */
[--C-:B------:R-:W-:Y:S01]  /*1440*/  IMAD.WIDE R32, R33, 0x2, R36.reuse ;  /* 0x0000000221207825 */ /* 0x100fe200078e0224 */
[----:B------:R-:W-:Y:S03]  /*1450*/  LDGSTS.E.BYPASS.128 [R61], desc[UR30][R30.64] ;  /* 0x000000001e3d7fae */ /* 0x000fe6000b901c5e */
[--C-:B------:R-:W-:Y:S01]  /*1460*/  IMAD.WIDE R34, R35, 0x2, R36.reuse ;  /* 0x0000000223227825 */ /* 0x100fe200078e0224 */
[----:B------:R-:W-:Y:S03]  /*1470*/  LDGSTS.E.BYPASS.128 [R63], desc[UR30][R32.64] ;  /* 0x00000000203f7fae */ /* 0x000fe6000b901c5e */
[----:B------:R-:W-:Y:S01]  /*1480*/  IMAD.WIDE R36, R17, 0x2, R36 ;  /* 0x0000000211247825 */ /* 0x000fe200078e0224 */
[----:B------:R-:W-:Y:S03]  /*1490*/  LDGSTS.E.BYPASS.128 [R65], desc[UR30][R34.64] ;  /* 0x0000000022417fae */ /* 0x000fe6000b901c5e */
[----:B------:R-:W-:Y:S01]  /*14a0*/  IMAD.X R15, RZ, RZ, R23, P0 ;  /* 0x000000ffff0f7224 */ /* 0x000fe200000e0617 */
[----:B------:R-:W-:Y:S01]  /*14b0*/  LDGSTS.E.BYPASS.128 [R67], desc[UR30][R36.64] ;  /* 0x0000000024437fae */ /* 0x000fe2000b901c5e */
[----:B------:R-:W-:Y:S01]  /*14c0*/  IADD3 R18, P0, R26, 0x100, RZ ;  /* 0x000001001a127810 */ /* 0x000fe20007f1e0ff */
[----:B------:R-:W-:Y:S01]  /*14d0*/  IMAD.X R17, RZ, RZ, R25, P1 ;  /* 0x000000ffff117224 */ /* 0x000fe200008e0619 */
[----:B------:R-:W-:Y:S01]  /*14e0*/  IADD3 R20, P1, R28, 0x100, RZ ;  /* 0x000001001c147810 */ /* 0x000fe20007f3e0ff */
[----:B------:R-:W0:Y:S01]  /*14f0*/  LDGDEPBAR ;  /* 0x00000000000079af */ /* 0x000e220000000000 */
[----:B------:R-:W-:-:S02]  /*1500*/  IMAD.X R176, RZ, RZ, R49, P2 ;  /* 0x000000ffffb07224 */ /* 0x000fc400010e0631 */
[----:B------:R-:W-:Y:S01]  /*1510*/  IMAD.X R19, RZ, RZ, R27, P0 ;  /* 0x000000ffff137224 */ /* 0x000fe200000e061b */
[----:B------:R-:W-:Y:S01]  /*1520*/  LDGSTS.E.BYPASS.128 [R21+0xc000], desc[UR30][R38.64] ;  /* 0x0c00000026157fae */ /* 0x000fe2000b901c5e */
[----:B------:R-:W-:Y:S01]  /*1530*/  IADD3 R197, P0, R30, 0x100, RZ ;  /* 0x000001001ec57810 */ /* 0x000fe20007f1e0ff */
[----:B------:R-:W-:Y:S01]  /*1540*/  IMAD.X R199, RZ, RZ, R29, P1 ;  /* 0x000000ffffc77224 */ /* 0x000fe200008e061d */
[----:B------:R-:W-:Y:S01]  /*1550*/  IADD3 R194, P1, R32, 0x100, RZ ;  /* 0x0000010020c27810 */ /* 0x000fe20007f3e0ff */
[----:B------:R-:W-:Y:S02]  /*1560*/  LDGSTS.E.BYPASS.128 [R55+0xc000], desc[UR30][R40.64] ;  /* 0x0c00000028377fae */ /* 0x000fe4000b901c5e */
[----:B------:R-:W-:Y:S01]  /*1570*/  IMAD.X R198, RZ, RZ, R31, P0 ;  /* 0x000000ffffc67224 */ /* 0x000fe200000e061f */
[----:B------:R-:W-:Y:S01]  /*1580*/  IADD3 R192, P0, R34, 0x100, RZ ;  /* 0x0000010022c07810 */ /* 0x000fe20007f1e0ff */
[----:B------:R-:W-:Y:S01]  /*1590*/  LDGSTS.E.BYPASS.128 [R57+0xc000], desc[UR30][R42.64] ;  /* 0x0c0000002a397fae */ /* 0x000fe2000b901c5e */
[----:B------:R-:W-:Y:S01]  /*15a0*/  IMAD.X R196, RZ, RZ, R33, P1 ;  /* 0x000000ffffc47224 */ /* 0x000fe200008e0621 */
[----:B------:R-:W-:-:S02]  /*15b0*/  IADD3 R190, P1, R36, 0x100, RZ ;  /* 0x0000010024be7810 */ /* 0x000fc40007f3e0ff */
[----:B------:R-:W-:Y:S01]  /*15c0*/  LDGSTS.E.BYPASS.128 [R59+0xc000], desc[UR30][R44.64] ;  /* 0x0c0000002c3b7fae */ /* 0x000fe2000b901c5e */
[----:B------:R-:W-:Y:S01]  /*15d0*/  IMAD.X R193, RZ, RZ, R35, P0 ;  /* 0x000000ffffc17224 */ /* 0x000fe200000e0623 */
[----:B------:R-:W-:Y:S01]  /*15e0*/  IADD3 R188, P0, R38, 0x100, RZ ;  /* 0x0000010026bc7810 */ /* 0x000fe20007f1e0ff */
[----:B------:R-:W-:Y:S01]  /*15f0*/  IMAD.X R191, RZ, RZ, R37, P1 ;  /* 0x000000ffffbf7224 */ /* 0x000fe200008e0625 */
[----:B------:R-:W-:Y:S01]  /*1600*/  LDGSTS.E.BYPASS.128 [R61+0xc000], desc[UR30][R46.64] ;  /* 0x0c0000002e3d7fae */ /* 0x000fe2000b901c5e */
[----:B------:R-:W-:Y:S02]  /*1610*/  IADD3 R186, P1, R40, 0x100, RZ ;  /* 0x0000010028ba7810 */ /* 0x000fe40007f3e0ff */
        /* <DEDUP_REMOVED lines=11> */
[----:B------:R-:W0:Y:S01]  /*16d0*/  LDGDEPBAR ;  /* 0x00000000000079af */ /* 0x000e220000000000 */
[----:B------:R-:W-:Y:S01]  /*16e0*/  IMAD.X R180, RZ, RZ, R47, P0 ;  /* 0x000000ffffb47224 */ /* 0x000fe200000e062f */
[----:B------:R-:W-:Y:S01]  /*16f0*/  BAR.SYNC.DEFER_BLOCKING 0x0 ;  /* 0x0000000000007b1d */ /* 0x000fe20000010000 */
[----:B------:R-:W-:Y:S01]  /*1700*/  IADD3 R166, P0, R52, 0x100, RZ ;  /* 0x0000010034a67810 */ /* 0x000fe20007f1e0ff */
[----:B------:R-:W-:-:S04]  /*1710*/  IMAD.X R172, RZ, RZ, R51, P1 ;  /* 0x000000ffffac7224 */ /* 0x000fc800008e0633 */
[----:B------:R-:W-:Y:S01]  /*1720*/  IMAD.X R168, RZ, RZ, R53, P0 ;  /* 0x000000ffffa87224 */ /* 0x000fe200000e0635 */
[----:B------:R-:W-:Y:S01]  /*1730*/  @!PT LDS RZ, [RZ] ;  /* 0x00000000fffff984 */ /* 0x000fe20000000800 */
[----:B------:R-:W-:Y:S01]  /*1740*/  @!PT LDS RZ, [RZ] ;  /* 0x00000000fffff984 */ /* 0x000fe20000000800 */
[----:B------:R-:W-:Y:S01]  /*1750*/  @!PT LDS RZ, [RZ] ;  /* 0x00000000fffff984 */ /* 0x000fe20000000800 */
[----:B------:R-:W-:Y:S04]  /*1760*/  LDGSTS.E.BYPASS.128 [R21+0x4000], desc[UR30][R22.64+0x80] ;  /* 0x0400008016157fae */ /* 0x000fe8000b901c5e */
[----:B------:R2:W-:Y:S04]  /*1770*/  LDGSTS.E.BYPASS.128 [R55+0x4000], desc[UR30][R24.64+0x80] ;  /* 0x0400008018377fae */ /* 0x0005e8000b901c5e */
[----:B------:R3:W-:Y:S04]  /*1780*/  LDGSTS.E.BYPASS.128 [R57+0x4000], desc[UR30][R26.64+0x80] ;  /* 0x040000801a397fae */ /* 0x0007e8000b901c5e */
[----:B------:R4:W-:Y:S04]  /*1790*/  LDGSTS.E.BYPASS.128 [R59+0x4000], desc[UR30][R28.64+0x80] ;  /* 0x040000801c3b7fae */ /* 0x0009e8000b901c5e */
[----:B------:R5:W-:Y:S01]  /*17a0*/  LDGSTS.E.BYPASS.128 [R61+0x4000], desc[UR30][R30.64+0x80] ;  /* 0x040000801e3d7fae */ /* 0x000be2000b901c5e */
[----:B--2---:R-:W-:-:S03]  /*17b0*/  CS2R R24, SRZ ;  /* 0x0000000000187805 */ /* 0x004fc6000001ff00 */
[----:B------:R2:W-:Y:S01]  /*17c0*/  LDGSTS.E.BYPASS.128 [R63+0x4000], desc[UR30][R32.64+0x80] ;  /* 0x04000080203f7fae */ /* 0x0005e2000b901c5e */
[----:B---3--:R-:W-:-:S03]  /*17d0*/  CS2R R26, SRZ ;  /* 0x00000000001a7805 */ /* 0x008fc6000001ff00 */
[----:B------:R3:W-:Y:S01]  /*17e0*/  LDGSTS.E.BYPASS.128 [R65+0x4000], desc[UR30][R34.64+0x80] ;  /* 0x0400008022417fae */ /* 0x0007e2000b901c5e */
[----:B-1--4-:R-:W-:-:S03]  /*17f0*/  CS2R R28, SRZ ;  /* 0x00000000001c7805 */ /* 0x012fc6000001ff00 */
[----:B------:R1:W-:Y:S01]  /*1800*/  LDGSTS.E.BYPASS.128 [R67+0x4000], desc[UR30][R36.64+0x80] ;  /* 0x0400008024437fae */ /* 0x0003e2000b901c5e */
[----:B-----5:R-:W-:-:S03]  /*1810*/  CS2R R30, SRZ ;  /* 0x00000000001e7805 */ /* 0x020fc6000001ff00 */
[----:B------:R-:W0:Y:S01]  /*1820*/  LDGDEPBAR ;  /* 0x00000000000079af */ /* 0x000e220000000000 */
[----:B--2---:R-:W-:-:S03]  /*1830*/  CS2R R32, SRZ ;  /* 0x0000000000207805 */ /* 0x004fc6000001ff00 */
[----:B------:R2:W-:Y:S01]  /*1840*/  LDGSTS.E.BYPASS.128 [R21+0x10000], desc[UR30][R38.64+0x80] ;  /* 0x1000008026157fae */ /* 0x0005e2000b901c5e */
[----:B---3--:R-:W-:-:S03]  /*1850*/  CS2R R34, SRZ ;  /* 0x0000000000227805 */ /* 0x008fc6000001ff00 */
[----:B------:R3:W-:Y:S01]  /*1860*/  LDGSTS.E.BYPASS.128 [R55+0x10000], desc[UR30][R40.64+0x80] ;  /* 0x1000008028377fae */ /* 0x0007e2000b901c5e */
[----:B-1----:R-:W-:-:S03]  /*1870*/  CS2R R36, SRZ ;  /* 0x0000000000247805 */ /* 0x002fc6000001ff00 */
[----:B------:R1:W-:Y:S04]  /*1880*/  LDGSTS.E.BYPASS.128 [R57+0x10000], desc[UR30][R42.64+0x80] ;  /* 0x100000802a397fae */ /* 0x0003e8000b901c5e */
[----:B------:R4:W-:Y:S01]  /*1890*/  LDGSTS.E.BYPASS.128 [R59+0x10000], desc[UR30][R44.64+0x80] ;  /* 0x100000802c3b7fae */ /* 0x0009e2000b901c5e */
[----:B--2---:R-:W-:Y:S01]  /*18a0*/  IMAD.MOV.U32 R21, RZ, RZ, -0x40 ;  /* 0xffffffc0ff157424 */ /* 0x004fe200078e00ff */
[----:B------:R-:W-:Y:S02]  /*18b0*/  CS2R R38, SRZ ;  /* 0x0000000000267805 */ /* 0x000fe4000001ff00 */
[----:B------:R2:W-:Y:S01]  /*18c0*/  LDGSTS.E.BYPASS.128 [R61+0x10000], desc[UR30][R46.64+0x80] ;  /* 0x100000802e3d7fae */ /* 0x0005e2000b901c5e */
[----:B---3--:R-:W-:Y:S02]  /*18d0*/  CS2R R40, SRZ ;  /* 0x0000000000287805 */ /* 0x008fe4000001ff00 */
[----:B------:R-:W-:Y:S01]  /*18e0*/  CS2R R54, SRZ ;  /* 0x0000000000367805 */ /* 0x000fe2000001ff00 */
[----:B------:R3:W-:Y:S01]  /*18f0*/  LDGSTS.E.BYPASS.128 [R63+0x10000], desc[UR30][R48.64+0x80] ;  /* 0x10000080303f7fae */ /* 0x0007e2000b901c5e */
[----:B-1----:R-:W-:-:S02]  /*1900*/  CS2R R42, SRZ ;  /* 0x00000000002a7805 */ /* 0x002fc4000001ff00 */
[----:B------:R-:W-:Y:S01]  /*1910*/  CS2R R56, SRZ ;  /* 0x0000000000387805 */ /* 0x000fe2000001ff00 */
[----:B------:R1:W-:Y:S01]  /*1920*/  LDGSTS.E.BYPASS.128 [R65+0x10000], desc[UR30][R50.64+0x80] ;  /* 0x1000008032417fae */ /* 0x0003e2000b901c5e */
[----:B----4-:R-:W-:Y:S02]  /*1930*/  CS2R R44, SRZ ;  /* 0x00000000002c7805 */ /* 0x010fe4000001ff00 */
[----:B------:R-:W-:Y:S01]  /*1940*/  CS2R R58, SRZ ;  /* 0x00000000003a7805 */ /* 0x000fe2000001ff00 */
[----:B------:R4:W-:Y:S01]  /*1950*/  LDGSTS.E.BYPASS.128 [R67+0x10000], desc[UR30][R52.64+0x80] ;  /* 0x1000008034437fae */ /* 0x0009e2000b901c5e */
[----:B--2---:R-:W-:Y:S02]  /*1960*/  CS2R R46, SRZ ;  /* 0x00000000002e7805 */ /* 0x004fe4000001ff00 */
[----:B------:R-:W-:Y:S01]  /*1970*/  CS2R R60, SRZ ;  /* 0x00000000003c7805 */ /* 0x000fe2000001ff00 */
[----:B------:R-:W0:Y:S01]  /*1980*/  LDGDEPBAR ;  /* 0x00000000000079af */ /* 0x000e220000000000 */
[----:B---3--:R-:W-:-:S02]  /*1990*/  CS2R R48, SRZ ;  /* 0x0000000000307805 */ /* 0x008fc4000001ff00 */
[----:B------:R-:W-:Y:S02]  /*19a0*/  CS2R R62, SRZ ;  /* 0x00000000003e7805 */ /* 0x000fe4000001ff00 */
[----:B-1----:R-:W-:Y:S02]  /*19b0*/  CS2R R50, SRZ ;  /* 0x0000000000327805 */ /* 0x002fe4000001ff00 */
[----:B------:R-:W-:Y:S02]  /*19c0*/  CS2R R64, SRZ ;  /* 0x0000000000407805 */ /* 0x000fe4000001ff00 */
[----:B----4-:R-:W-:Y:S02]  /*19d0*/  CS2R R52, SRZ ;  /* 0x0000000000347805 */ /* 0x010fe4000001ff00 */
[----:B------:R-:W-:-:S07]  /*19e0*/  CS2R R66, SRZ ;  /* 0x0000000000427805 */ /* 0x000fce000001ff00 */
.L_x_0:
[----:B------:R-:W1:Y:S01]  /*19f0*/  SHFL.IDX PT, R22, R200, RZ, 0x1f ;  /* 0x00001fffc8167589 */ /* 0x000e6200000e0000 */
[----:B------:R-:W-:Y:S01]  /*1a00*/  UIADD3 UR26, UR26, 0x1, URZ ;  /* 0x000000011a1a7890 */ /* 0x000fe2000fffe03f */
[----:B------:R-:W-:-:S04]  /*1a10*/  DEPBAR.LE SB0, 0x2 ;  /* 0x000080800000791a */ /* 0x000fc80000000000 */
[----:B------:R-:W-:Y:S01]  /*1a20*/  UISETP.GE.AND UP0, UPT, UR26, 0x3, UPT ;  /* 0x000000031a00788c */ /* 0x000fe2000bf06270 */
[----:B------:R-:W-:Y:S01]  /*1a30*/  BAR.SYNC.DEFER_BLOCKING 0x0 ;  /* 0x0000000000007b1d */ /* 0x000fe20000010000 */
[----:B------:R-:W-:Y:S01]  /*1a40*/  UIADD3 UR25, UR25, 0x1, URZ ;  /* 0x0000000119197890 */ /* 0x000fe2000fffe03f */
[----:B------:R-:W-:Y:S01]  /*1a50*/  VIADD R21, R21, 0x40 ;  /* 0x0000004015157836 */ /* 0x000fe20000000000 */
[----:B------:R-:W-:Y:S01]  /*1a60*/  USEL UR26, UR26, URZ, !UP0 ;  /* 0x0000003f1a1a7287 */ /* 0x000fe2000c000000 */
[----:B------:R-:W-:Y:S02]  /*1a70*/  IADD3 R152, P2, R16, UR4, RZ ;  /* 0x0000000410987c10 */ /* 0x000fe4000ff5e0ff */
[----:B------:R-:W-:Y:S01]  /*1a80*/  UMOV UR19, 0x40000040 ;  /* 0x4000004000137882 */ /* 0x000fe20000000000 */
[----:B------:R-:W-:Y:S01]  /*1a90*/  UMOV UR12, 0x4000002 ;  /* 0x04000002000c7882 */ /* 0x000fe20000000000 */
[----:B------:R-:W-:Y:S01]  /*1aa0*/  UMOV UR13, 0x40000040 ;  /* 0x40000040000d7882 */ /* 0x000fe20000000000 */
[----:B------:R-:W-:Y:S01]  /*1ab0*/  UMOV UR9, 0x40000040 ;  /* 0x4000004000097882 */ /* 0x000fe20000000000 */
[----:B------:R-:W-:Y:S01]  /*1ac0*/  UMOV UR20, 0x4000006 ;  /* 0x0400000600147882 */ /* 0x000fe20000000000 */
[----:B------:R-:W-:Y:S01]  /*1ad0*/  UMOV UR21, 0x40000040 ;  /* 0x4000004000157882 */ /* 0x000fe20000000000 */
[----:B------:R-:W-:-:S02]  /*1ae0*/  ISETP.GE.U32.AND P0, PT, R21, 0xb80, PT ;  /* 0x00000b801500780c */ /* 0x000fc40003f06070 */
[----:B------:R-:W-:Y:S02]  /*1af0*/  IADD3.X R153, R17, UR5, RZ, P2, !PT ;  /* 0x0000000511997c10 */ /* 0x000fe400097fe4ff */
[----:B------:R-:W-:Y:S02]  /*1b00*/  IADD3 R156, P2, R20, UR4, RZ ;  /* 0x00000004149c7c10 */ /* 0x000fe4000ff5e0ff */
[----:B-1----:R-:W-:Y:S02]  /*1b10*/  R2UR UR6, R22 ;  /* 0x00000000160672ca */ /* 0x002fe400000e0000 */
[----:B------:R-:W-:Y:S02]  /*1b20*/  IADD3 R22, P1, R195, UR4, RZ ;  /* 0x00000004c3167c10 */ /* 0x000fe4000ff3e0ff */
[----:B------:R-:W-:Y:S01]  /*1b30*/  IADD3.X R157, R199, UR5, RZ, P2, !PT ;  /* 0x00000005c79d7c10 */ /* 0x000fe200097fe4ff */
[----:B------:R-:W-:Y:S01]  /*1b40*/  WARPGROUP.ARRIVE ;  /* 0x00000000000079c5 */ /* 0x000fe20000000000 */
[----:B------:R-:W-:-:S02]  /*1b50*/  IADD3.X R23, R15, UR5, RZ, P1, !PT ;  /* 0x000000050f177c10 */ /* 0x000fc40008ffe4ff */
[----:B------:R-:W-:Y:S02]  /*1b60*/  IADD3 R154, P1, R18, UR4, RZ ;  /* 0x00000004129a7c10 */ /* 0x000fe4000ff3e0ff */
[----:B------:R-:W-:-:S03]  /*1b70*/  IADD3 R160, P2, R194, UR4, RZ ;  /* 0x00000004c2a07c10 */ /* 0x000fc6000ff5e0ff */
[----:B------:R-:W-:Y:S01]  /*1b80*/  USHF.L.U32 UR7, UR6, 0x7, URZ ;  /* 0x0000000706077899 */ /* 0x000fe2000800063f */
[----:B------:R-:W-:Y:S01]  /*1b90*/  IADD3.X R155, R19, UR5, RZ, P1, !PT ;  /* 0x00000005139b7c10 */ /* 0x000fe20008ffe4ff */
[----:B------:R-:W-:Y:S01]  /*1ba0*/  ULEA UR6, UR26, UR24, 0xe ;  /* 0x000000181a067291 */ /* 0x000fe2000f8e703f */
[----:B------:R-:W-:Y:S01]  /*1bb0*/  IADD3 R158, P1, R197, UR4, RZ ;  /* 0x00000004c59e7c10 */ /* 0x000fe2000ff3e0ff */
[----:B------:R-:W-:Y:S01]  /*1bc0*/  ULOP3.LUT UR7, UR7, 0x180, URZ, 0xc0, !UPT ;  /* 0x0000018007077892 */ /* 0x000fe2000f8ec03f */
[----:B------:R-:W-:Y:S01]  /*1bd0*/  IADD3.X R161, R196, UR5, RZ, P2, !PT ;  /* 0x00000005c4a17c10 */ /* 0x000fe200097fe4ff */
[----:B------:R-:W-:Y:S01]  /*1be0*/  USHF.R.U32.HI UR8, URZ, 0x4, UR6 ;  /* 0x000000043f087899 */ /* 0x000fe20008011606 */
[----:B------:R-:W-:Y:S01]  /*1bf0*/  IADD3.X R159, R198, UR5, RZ, P1, !PT ;  /* 0x00000005c69f7c10 */ /* 0x000fe20008ffe4ff */
[----:B------:R-:W-:Y:S01]  /*1c00*/  UIADD3 UR6, UR6, 0xc000, URZ ;  /* 0x0000c00006067890 */ /* 0x000fe2000fffe03f */
[----:B------:R-:W-:Y:S01]  /*1c10*/  IADD3 R162, P1, R192, UR4, RZ ;  /* 0x00000004c0a27c10 */ /* 0x000fe2000ff3e0ff */
[----:B------:R-:W-:Y:S01]  /*1c20*/  ULOP3.LUT UR8, UR8, 0x3fff, URZ, 0xc0, !UPT ;  /* 0x00003fff08087892 */ /* 0x000fe2000f8ec03f */
[----:B------:R-:W-:Y:S01]  /*1c30*/  IADD3 R164, P4, R166, UR4, RZ ;  /* 0x00000004a6a47c10 */ /* 0x000fe2000ff9e0ff */
[----:B------:R-:W-:Y:S01]  /*1c40*/  USHF.R.U32.HI UR6, URZ, 0x4, UR6 ;  /* 0x000000043f067899 */ /* 0x000fe20008011606 */
[----:B------:R-:W-:Y:S01]  /*1c50*/  IADD3.X R163, R193, UR5, RZ, P1, !PT ;  /* 0x00000005c1a37c10 */ /* 0x000fe20008ffe4ff */
[----:B------:R-:W-:Y:S01]  /*1c60*/  UIADD3 UR28, UP0, UR7, UR8, URZ ;  /* 0x00000008071c7290 */ /* 0x000fe2000ff1e03f */
[----:B------:R-:W-:Y:S01]  /*1c70*/  IADD3.X R165, R168, UR5, RZ, P4, !PT ;  /* 0x00000005a8a57c10 */ /* 0x000fe2000a7fe4ff */
[----:B------:R-:W-:-:S02]  /*1c80*/  ULOP3.LUT UR6, UR6, 0x3fff, URZ, 0xc0, !UPT ;  /* 0x00003fff06067892 */ /* 0x000fc4000f8ec03f */
[----:B------:R-:W-:Y:S02]  /*1c90*/  UIADD3.X UR29, URZ, URZ, URZ, UP0, !UPT ;  /* 0x0000003f3f1d7290 */ /* 0x000fe400087fe43f */
[----:B------:R-:W-:Y:S02]  /*1ca0*/  ULOP3.LUT UR18, UR6, 0x4000000, URZ, 0xfc, !UPT ;  /* 0x0400000006127892 */ /* 0x000fe4000f8efc3f */
[----:B------:R-:W-:Y:S02]  /*1cb0*/  ULOP3.LUT UR16, UR28, 0x4000000, URZ, 0xfc, !UPT ;  /* 0x040000001c107892 */ /* 0x000fe4000f8efc3f */
[----:B------:R-:W-:Y:S01]  /*1cc0*/  ULOP3.LUT UR17, UR29, 0x40000040, URZ, 0xfc, !UPT ;  /* 0x400000401d117892 */ /* 0x000fe2000f8efc3f */
[----:B------:R-:W-:Y:S01]  /*1cd0*/  UMOV UR7, URZ ;  /* 0x0000003f00077c82 */ /* 0x000fe20008000000 */
[----:B------:R-:W-:Y:S01]  /*1ce0*/  UMOV UR8, 0x4000004 ;  /* 0x0400000400087882 */ /* 0x000fe20000000000 */
[----:B------:R-:W-:Y:S02]  /*1cf0*/  UIADD3.64 UR14, UR6, UR12, URZ ;  /* 0x0000000c060e7297 */ /* 0x000fe4000fffe03f */
[----:B------:R-:W-:-:S02]  /*1d00*/  UIADD3.64 UR12, UR28, UR12, URZ ;  /* 0x0000000c1c0c7297 */ /* 0x000fc4000fffe03f */
[----:B------:R-:W-:Y:S02]  /*1d10*/  UIADD3.64 UR10, UR6, UR8, URZ ;  /* 0x00000008060a7297 */ /* 0x000fe4000fffe03f */
[----:B------:R-:W-:Y:S01]  /*1d20*/  HGMMA.64x128x16.F32.BF16 R88, gdesc[UR16], R88 ;  /* 0x01e00000105879f0 */ /* 0x000fe20008701858 */
[----:B------:R-:W-:Y:S01]  /*1d30*/  UIADD3.64 UR8, UR28, UR8, URZ ;  /* 0x000000081c087297 */ /* 0x000fe2000fffe03f */
[----:B------:R-:W-:Y:S01]  /*1d40*/  UMOV UR16, 0x4000200 ;  /* 0x0400020000107882 */ /* 0x000fe20000000000 */
[----:B------:R-:W-:Y:S01]  /*1d50*/  UMOV UR17, 0x40000040 ;  /* 0x4000004000117882 */ /* 0x000fe20000000000 */
[----:B------:R-:W-:Y:S02]  /*1d60*/  UIADD3.64 UR22, UR6, UR20, URZ ;  /* 0x0000001406167297 */ /* 0x000fe4000fffe03f */
[----:B------:R-:W-:Y:S02]  /*1d70*/  UIADD3.64 UR20, UR28, UR20, URZ ;  /* 0x000000141c147297 */ /* 0x000fe4000fffe03f */
[----:B------:R-:W-:-:S02]  /*1d80*/  UIADD3.64 UR16, UR28, UR16, URZ ;  /* 0x000000101c107297 */ /* 0x000fc4000fffe03f */
[----:B------:R-:W-:-:S04]  /*1d90*/  UISETP.GE.AND UP0, UPT, UR25, 0x3, UPT ;  /* 0x000000031900788c */ /* 0x000fc8000bf06270 */
[----:B------:R-:W-:-:S04]  /*1da0*/  USEL UR25, UR25, URZ, !UP0 ;  /* 0x0000003f19197287 */ /* 0x000fc8000c000000 */
[----:B------:R-:W-:-:S06]  /*1db0*/  ULEA UR6, UR25, UR24, 0xe ;  /* 0x0000001819067291 */ /* 0x000fcc000f8e703f */
[----:B------:R-:W-:Y:S02]  /*1dc0*/  LEA R167, R13, UR6, 0x1 ;  /* 0x000000060da77c11 */ /* 0x000fe4000f8e08ff */
[----:B------:R-:W-:Y:S02]  /*1dd0*/  LEA R169, R6, UR6, 0x1 ;  /* 0x0000000606a97c11 */ /* 0x000fe4000f8e08ff */
[----:B------:R-:W-:Y:S02]  /*1de0*/  LEA R171, R7, UR6, 0x1 ;  /* 0x0000000607ab7c11 */ /* 0x000fe4000f8e08ff */
[----:B------:R-:W-:Y:S02]  /*1df0*/  LEA R173, R8, UR6, 0x1 ;  /* 0x0000000608ad7c11 */ /* 0x000fe4000f8e08ff */
[----:B------:R-:W-:Y:S02]  /*1e00*/  LEA R175, R9, UR6, 0x1 ;  /* 0x0000000609af7c11 */ /* 0x000fe4000f8e08ff */
[----:B------:R-:W-:-:S02]  /*1e10*/  LEA R177, R10, UR6, 0x1 ;  /* 0x000000060ab17c11 */ /* 0x000fc4000f8e08ff */
[----:B------:R-:W-:Y:S02]  /*1e20*/  LEA R179, R11, UR6, 0x1 ;  /* 0x000000060bb37c11 */ /* 0x000fe4000f8e08ff */
[----:B------:R-:W-:Y:S01]  /*1e30*/  LEA R181, R12, UR6, 0x1 ;  /* 0x000000060cb57c11 */ /* 0x000fe2000f8e08ff */
[----:B------:R-:W-:Y:S01]  /*1e40*/  HGMMA.64x128x16.F32.BF16 R88, gdesc[UR12], R88 ;  /* 0x01e000000c5879f0 */ /* 0x000fe20008701858 */
[----:B------:R-:W-:Y:S01]  /*1e50*/  UMOV UR12, 0x4000202 ;  /* 0x04000202000c7882 */ /* 0x000fe20000000000 */
[----:B------:R-:W-:Y:S02]  /*1e60*/  UMOV UR13, 0x40000040 ;  /* 0x40000040000d7882 */ /* 0x000fe40000000000 */
[----:B------:R-:W-:-:S08]  /*1e70*/  UIADD3.64 UR12, UR28, UR12, URZ ;  /* 0x0000000c1c0c7297 */ /* 0x000fd0000fffe03f */
[----:B------:R-:W-:Y:S01]  /*1e80*/  HGMMA.64x128x16.F32.BF16 R88, gdesc[UR8], R88 ;  /* 0x01e00000085879f0 */ /* 0x000fe20008701858 */
[----:B------:R-:W-:Y:S01]  /*1e90*/  UMOV UR8, 0x4000204 ;  /* 0x0400020400087882 */ /* 0x000fe20000000000 */
[----:B------:R-:W-:Y:S02]  /*1ea0*/  UMOV UR9, 0x40000040 ;  /* 0x4000004000097882 */ /* 0x000fe40000000000 */
[----:B------:R-:W-:-:S08]  /*1eb0*/  UIADD3.64 UR8, UR28, UR8, URZ ;  /* 0x000000081c087297 */ /* 0x000fd0000fffe03f */
[----:B------:R-:W-:-:S12]  /*1ec0*/  HGMMA.64x128x16.F32.BF16 R88, gdesc[UR20], R88 ;  /* 0x01e00000145879f0 */ /* 0x000fd80008701858 */
[----:B------:R-:W-:Y:S01]  /*1ed0*/  HGMMA.64x128x16.F32.BF16 R24, gdesc[UR16], R24 ;  /* 0x01e00000101879f0 */ /* 0x000fe20008701818 */
[----:B------:R-:W-:Y:S01]  /*1ee0*/  UMOV UR20, 0x4000206 ;  /* 0x0400020600147882 */ /* 0x000fe20000000000 */
[----:B------:R-:W-:Y:S02]  /*1ef0*/  UMOV UR21, 0x40000040 ;  /* 0x4000004000157882 */ /* 0x000fe40000000000 */
[----:B------:R-:W-:-:S08]  /*1f00*/  UIADD3.64 UR20, UR28, UR20, URZ ;  /* 0x000000141c147297 */ /* 0x000fd0000fffe03f */
[----:B------:R-:W-:-:S12]  /*1f10*/  HGMMA.64x128x16.F32.BF16 R24, gdesc[UR12], R24 ;  /* 0x01e000000c1879f0 */ /* 0x000fd80008701818 */
[----:B------:R-:W-:-:S12]  /*1f20*/  HGMMA.64x128x16.F32.BF16 R24, gdesc[UR8], R24 ;  /* 0x01e00000081879f0 */ /* 0x000fd80008701818 */
[----:B------:R-:W-:Y:S03]  /*1f30*/  HGMMA.64x128x16.F32.BF16 R24, gdesc[UR20], R24, gsb0 ;  /* 0x01e00000141879f0 */ /* 0x000fe60008001818 */
[----:B------:R-:W-:Y:S02]  /*1f40*/  WARPGROUP.DEPBAR.LE gsb0, 0x1 ;  /* 0x00008000000079c5 */ /* 0x000fe40000010100 */
[----:B------:R-:W-:Y:S06]  /*1f50*/  BAR.SYNC.DEFER_BLOCKING 0x0 ;  /* 0x0000000000007b1d */ /* 0x000fec0000010000 */
[----:B------:R-:W-:Y:S01]  /*1f60*/  @!PT LDS RZ, [RZ] ;  /* 0x00000000fffff984 */ /* 0x000fe20000000800 */
[----:B------:R-:W-:Y:S01]  /*1f70*/  @!PT LDS RZ, [RZ] ;  /* 0x00000000fffff984 */ /* 0x000fe20000000800 */
[----:B------:R-:W-:Y:S01]  /*1f80*/  @!PT LDS RZ, [RZ] ;  /* 0x00000000fffff984 */ /* 0x000fe20000000800 */
[----:B------:R-:W-:Y:S04]  /*1f90*/  LDGSTS.E.BYPASS.128 [R167], desc[UR30][R22.64], !P0 ;  /* 0x0000000016a77fae */ /* 0x000fe8000c101c5e */
[----:B------:R1:W-:Y:S04]  /*1fa0*/  LDGSTS.E.BYPASS.128 [R169], desc[UR30][R152.64], !P0 ;  /* 0x0000000098a97fae */ /* 0x0003e8000c101c5e */
[----:B------:R2:W-:Y:S04]  /*1fb0*/  LDGSTS.E.BYPASS.128 [R171], desc[UR30][R154.64], !P0 ;  /* 0x000000009aab7fae */ /* 0x0005e8000c101c5e */
[----:B------:R3:W-:Y:S01]  /*1fc0*/  LDGSTS.E.BYPASS.128 [R173], desc[UR30][R156.64], !P0 ;  /* 0x000000009cad7fae */ /* 0x0007e2000c101c5e */
[----:B-1----:R-:W-:-:S03]  /*1fd0*/  IADD3 R152, P2, R190, UR4, RZ ;  /* 0x00000004be987c10 */ /* 0x002fc6000ff5e0ff */
[----:B------:R1:W-:Y:S01]  /*1fe0*/  LDGSTS.E.BYPASS.128 [R175], desc[UR30][R158.64], !P0 ;  /* 0x000000009eaf7fae */ /* 0x0003e2000c101c5e */
[----:B--2---:R-:W-:-:S03]  /*1ff0*/  IADD3 R154, P1, R188, UR4, RZ ;  /* 0x00000004bc9a7c10 */ /* 0x004fc6000ff3e0ff */
[----:B------:R2:W-:Y:S01]  /*2000*/  LDGSTS.E.BYPASS.128 [R177], desc[UR30][R160.64], !P0 ;  /* 0x00000000a0b17fae */ /* 0x0005e2000c101c5e */
[----:B------:R-:W-:Y:S02]  /*2010*/  IADD3.X R153, R191, UR5, RZ, P2, !PT ;  /* 0x00000005bf997c10 */ /* 0x000fe400097fe4ff */
[----:B---3--:R-:W-:Y:S01]  /*2020*/  IADD3 R156, P2, R186, UR4, RZ ;  /* 0x00000004ba9c7c10 */ /* 0x008fe2000ff5e0ff */
[----:B------:R3:W-:Y:S01]  /*2030*/  LDGSTS.E.BYPASS.128 [R179], desc[UR30][R162.64], !P0 ;  /* 0x00000000a2b37fae */ /* 0x0007e2000c101c5e */
[----:B------:R-:W-:Y:S02]  /*2040*/  IADD3.X R155, R189, UR5, RZ, P1, !PT ;  /* 0x00000005bd9b7c10 */ /* 0x000fe40008ffe4ff */
[----:B------:R-:W-:Y:S01]  /*2050*/  IADD3.X R157, R187, UR5, RZ, P2, !PT ;  /* 0x00000005bb9d7c10 */ /* 0x000fe200097fe4ff */
[----:B------:R4:W-:Y:S01]  /*2060*/  LDGSTS.E.BYPASS.128 [R181], desc[UR30][R152.64], !P0 ;  /* 0x0000000098b57fae */ /* 0x0009e2000c101c5e */
[----:B-1----:R-:W-:Y:S02]  /*2070*/  IADD3 R158, P1, R184, UR4, RZ ;  /* 0x00000004b89e7c10 */ /* 0x002fe4000ff3e0ff */
[----:B------:R-:W-:Y:S01]  /*2080*/  IADD3 R22, P2, R182, UR4, RZ ;  /* 0x00000004b6167c10 */ /* 0x000fe2000ff5e0ff */
[----:B------:R-:W0:Y:S01]  /*2090*/  LDGDEPBAR ;  /* 0x00000000000079af */ /* 0x000e220000000000 */
[----:B------:R-:W-:-:S02]  /*20a0*/  IADD3.X R159, R185, UR5, RZ, P1, !PT ;  /* 0x00000005b99f7c10 */ /* 0x000fc40008ffe4ff */
[----:B--2---:R-:W-:Y:S01]  /*20b0*/  IADD3 R160, P1, R178, UR4, RZ ;  /* 0x00000004b2a07c10 */ /* 0x004fe2000ff3e0ff */
[----:B------:R1:W-:Y:S01]  /*20c0*/  LDGSTS.E.BYPASS.128 [R167+0xc000], desc[UR30][R154.64], !P0 ;  /* 0x0c0000009aa77fae */ /* 0x0003e2000c101c5e */
[----:B------:R-:W-:Y:S02]  /*20d0*/  IADD3.X R23, R183, UR5, RZ, P2, !PT ;  /* 0x00000005b7177c10 */ /* 0x000fe400097fe4ff */
[----:B---3--:R-:W-:Y:S01]  /*20e0*/  IADD3 R162, P3, R170, UR4, RZ ;  /* 0x00000004aaa27c10 */ /* 0x008fe2000ff7e0ff */
[----:B------:R1:W-:Y:S01]  /*20f0*/  LDGSTS.E.BYPASS.128 [R169+0xc000], desc[UR30][R156.64], !P0 ;  /* 0x0c0000009ca97fae */ /* 0x0003e2000c101c5e */
[----:B----4-:R-:W-:Y:S01]  /*2100*/  IADD3 R152, P2, R174, UR4, RZ ;  /* 0x00000004ae987c10 */ /* 0x010fe2000ff5e0ff */
[----:B------:R-:W-:Y:S01]  /*2110*/  UIADD3 UR4, UP0, UR4, 0x80, URZ ;  /* 0x0000008004047890 */ /* 0x000fe2000ff1e03f */
[----:B------:R-:W-:Y:S01]  /*2120*/  IADD3.X R161, R180, UR5, RZ, P1, !PT ;  /* 0x00000005b4a17c10 */ /* 0x000fe20008ffe4ff */
[----:B------:R1:W-:Y:S01]  /*2130*/  LDGSTS.E.BYPASS.128 [R171+0xc000], desc[UR30][R158.64], !P0 ;  /* 0x0c0000009eab7fae */ /* 0x0003e2000c101c5e */
[----:B------:R-:W-:-:S02]  /*2140*/  IADD3.X R153, R176, UR5, RZ, P2, !PT ;  /* 0x00000005b0997c10 */ /* 0x000fc400097fe4ff */
[----:B------:R-:W-:Y:S01]  /*2150*/  IADD3.X R163, R172, UR5, RZ, P3, !PT ;  /* 0x00000005aca37c10 */ /* 0x000fe20009ffe4ff */
[----:B------:R1:W-:Y:S01]  /*2160*/  LDGSTS.E.BYPASS.128 [R173+0xc000], desc[UR30][R22.64], !P0 ;  /* 0x0c00000016ad7fae */ /* 0x0003e2000c101c5e */
[----:B------:R-:W-:-:S03]  /*2170*/  UIADD3.X UR5, URZ, UR5, URZ, UP0, !UPT ;  /* 0x000000053f057290 */ /* 0x000fc600087fe43f */
[----:B------:R1:W-:Y:S04]  /*2180*/  LDGSTS.E.BYPASS.128 [R175+0xc000], desc[UR30][R160.64], !P0 ;  /* 0x0c000000a0af7fae */ /* 0x0003e8000c101c5e */
[----:B------:R1:W-:Y:S04]  /*2190*/  LDGSTS.E.BYPASS.128 [R177+0xc000], desc[UR30][R152.64], !P0 ;  /* 0x0c00000098b17fae */ /* 0x0003e8000c101c5e */
[----:B------:R1:W-:Y:S04]  /*21a0*/  LDGSTS.E.BYPASS.128 [R179+0xc000], desc[UR30][R162.64], !P0 ;  /* 0x0c000000a2b37fae */ /* 0x0003e8000c101c5e */
[----:B------:R1:W-:Y:S01]  /*21b0*/  LDGSTS.E.BYPASS.128 [R181+0xc000], desc[UR30][R164.64], !P0 ;  /* 0x0c000000a4b57fae */ /* 0x0003e2000c101c5e */
[----:B------:R-:W-:-:S03]  /*21c0*/  ISETP.GE.U32.AND P0, PT, R21, 0xbc0, PT ;  /* 0x00000bc01500780c */ /* 0x000fc60003f06070 */
[----:B------:R-:W0:Y:S10]  /*21d0*/  LDGDEPBAR ;  /* 0x00000000000079af */ /* 0x000e340000000000 */
[----:B-1----:R-:W-:Y:S05]  /*21e0*/  @!P0 BRA `(.L_x_0) ;  /* 0xfffffff800008947 */ /* 0x002fea000383ffff */
[----:B------:R-:W-:Y:S02]  /*21f0*/  WARPGROUP.DEPBAR.LE gsb0, 0x0 ;  /* 0x00008000000079c5 */ /* 0x000fe40000010000 */
[----:B------:R-:W-:Y:S01]  /*2200*/  LOP3.LUT R14, R14, 0x3, RZ, 0xc0, !PT ;  /* 0x000000030e0e7812 */ /* 0x000fe200078ec0ff */
[----:B------:R-:W-:-:S04]  /*2210*/  DEPBAR.LE SB0, 0x0 ;  /* 0x000080000000791a */ /* 0x000fc80000000000 */
[--C-:B------:R-:W-:Y:S01]  /*2220*/  SHF.R.U32.HI R6, RZ, 0x2, R2.reuse ;  /* 0x00000002ff067819 */ /* 0x100fe20000011602 */
[----:B------:R-:W-:Y:S01]  /*2230*/  IMAD.SHL.U32 R7, R14, 0x10, RZ ;  /* 0x000000100e077824 */ /* 0x000fe200078e00ff */
[----:B------:R-:W-:Y:S01]  /*2240*/  SHF.R.U32.HI R8, RZ, 0x4, R2 ;  /* 0x00000004ff087819 */ /* 0x000fe20000011602 */
[----:B------:R-:W-:Y:S01]  /*2250*/  IMAD.SHL.U32 R2, R2, 0x2, RZ ;  /* 0x0000000202027824 */ /* 0x000fe200078e00ff */
[----:B------:R-:W-:Y:S01]  /*2260*/  SGXT.U32 R6, R6, 0x3 ;  /* 0x000000030606781a */ /* 0x000fe20000000000 */
[----:B------:R-:W-:Y:S01]  /*2270*/  IMAD.SHL.U32 R11, R14, 0x2, RZ ;  /* 0x000000020e0b7824 */ /* 0x000fe200078e00ff */
[----:B------:R-:W-:Y:S01]  /*2280*/  F2FP.BF16.F32.PACK_AB R89, R89, R88 ;  /* 0x000000585959723e */ /* 0x000fe200000010ff */
[----:B------:R-:W1:Y:S01]  /*2290*/  LDC.64 R16, c[0x0][0x220] ;  /* 0x00008800ff107b82 */ /* 0x000e620000000a00 */
[----:B------:R-:W-:Y:S02]  /*22a0*/  LOP3.LUT R13, R7, R6, RZ, 0xfc, !PT ;  /* 0x00000006070d7212 */ /* 0x000fe400078efcff */
[----:B------:R-:W-:-:S02]  /*22b0*/  LOP3.LUT R2, R2, 0x6, RZ, 0xc0, !PT ;  /* 0x0000000602027812 */ /* 0x000fc400078ec0ff */
[----:B------:R-:W-:Y:S02]  /*22c0*/  F2FP.BF16.F32.PACK_AB R91, R91, R90 ;  /* 0x0000005a5b5b723e */ /* 0x000fe400000010ff */
[----:B------:R-:W-:Y:S01]  /*22d0*/  F2FP.BF16.F32.PACK_AB R93, R93, R92 ;  /* 0x0000005c5d5d723e */ /* 0x000fe200000010ff */
[----:B------:R-:W-:Y:S01]  /*22e0*/  IMAD R2, R13, 0x88, R2 ;  /* 0x000000880d027824 */ /* 0x000fe200078e0202 */
[----:B------:R-:W-:Y:S02]  /*22f0*/  F2FP.BF16.F32.PACK_AB R95, R95, R94 ;  /* 0x0000005e5f5f723e */ /* 0x000fe400000010ff */
[----:B------:R-:W-:Y:S02]  /*2300*/  F2FP.BF16.F32.PACK_AB R97, R97, R96 ;  /* 0x000000606161723e */ /* 0x000fe400000010ff */
[----:B------:R-:W-:Y:S02]  /*2310*/  F2FP.BF16.F32.PACK_AB R99, R99, R98 ;  /* 0x000000626363723e */ /* 0x000fe400000010ff */
[----:B------:R-:W-:-:S02]  /*2320*/  F2FP.BF16.F32.PACK_AB R101, R101, R100 ;  /* 0x000000646565723e */ /* 0x000fc400000010ff */
[----:B------:R-:W-:Y:S02]  /*2330*/  F2FP.BF16.F32.PACK_AB R103, R103, R102 ;  /* 0x000000666767723e */ /* 0x000fe400000010ff */
[----:B------:R-:W-:Y:S02]  /*2340*/  F2FP.BF16.F32.PACK_AB R105, R105, R104 ;  /* 0x000000686969723e */ /* 0x000fe400000010ff */
        /* <DEDUP_REMOVED lines=23> */
[----:B------:R-:W-:Y:S01]  /*24c0*/  LEA R2, R2, UR24, 0x1 ;  /* 0x0000001802027c11 */ /* 0x000fe2000f8e08ff */
[----:B------:R-:W-:Y:S01]  /*24d0*/  BAR.SYNC.DEFER_BLOCKING 0x0 ;  /* 0x0000000000007b1d */ /* 0x000fe20000010000 */
[----:B------:R-:W-:Y:S02]  /*24e0*/  LOP3.LUT R18, R4, 0x78, R5, 0xf8, !PT ;  /* 0x0000007804127812 */ /* 0x000fe400078ef805 */
[----:B------:R-:W-:Y:S02]  /*24f0*/  SGXT.U32 R4, R8, 0x1 ;  /* 0x000000010804781a */ /* 0x000fe40000000000 */
[----:B------:R-:W-:Y:S02]  /*2500*/  LOP3.LUT R5, R5, 0x78, RZ, 0xc0, !PT ;  /* 0x0000007805057812 */ /* 0x000fe400078ec0ff */
[----:B------:R-:W-:-:S02]  /*2510*/  LOP3.LUT R4, R11, R4, RZ, 0xfc, !PT ;  /* 0x000000040b047212 */ /* 0x000fc400078efcff */
[C---:B------:R-:W-:Y:S02]  /*2520*/  LOP3.LUT R7, R3.reuse, 0x8, RZ, 0xfc, !PT ;  /* 0x0000000803077812 */ /* 0x040fe400078efcff */
[----:B------:R-:W-:Y:S01]  /*2530*/  ISETP.GE.AND P0, PT, R18, 0xc00, PT ;  /* 0x00000c001200780c */ /* 0x000fe20003f06270 */
[----:B------:R-:W-:Y:S01]  /*2540*/  IMAD R4, R4, 0x88, R5 ;  /* 0x0000008804047824 */ /* 0x000fe200078e0205 */
[----:B------:R-:W-:Y:S02]  /*2550*/  LOP3.LUT R9, R3, 0x10, RZ, 0xfc, !PT ;  /* 0x0000001003097812 */ /* 0x000fe400078efcff */
[-C--:B------:R-:W-:Y:S02]  /*2560*/  ISETP.LT.AND P2, PT, R7, R0.reuse, !P0 ;  /* 0x000000000700720c */ /* 0x080fe40004741270 */
[----:B------:R-:W-:Y:S02]  /*2570*/  ISETP.LT.AND P1, PT, R9, R0, !P0 ;  /* 0x000000000900720c */ /* 0x000fe40004721270 */
[----:B------:R-:W-:-:S02]  /*2580*/  F2FP.BF16.F32.PACK_AB R27, R27, R26 ;  /* 0x0000001a1b1b723e */ /* 0x000fc400000010ff */
[C---:B------:R-:W-:Y:S02]  /*2590*/  LOP3.LUT R7, R3.reuse, 0x18, RZ, 0xfc, !PT ;  /* 0x0000001803077812 */ /* 0x040fe400078efcff */
[C---:B------:R-:W-:Y:S01]  /*25a0*/  LOP3.LUT R9, R3.reuse, 0x20, RZ, 0xfc, !PT ;  /* 0x0000002003097812 */ /* 0x040fe200078efcff */
[----:B------:R-:W-:Y:S01]  /*25b0*/  STS [R2], R89 ;  /* 0x0000005902007388 */ /* 0x000fe20000000800 */
[----:B------:R-:W-:Y:S02]  /*25c0*/  LOP3.LUT R11, R3, 0x28, RZ, 0xfc, !PT ;  /* 0x00000028030b7812 */ /* 0x000fe400078efcff */
[----:B------:R-:W-:Y:S01]  /*25d0*/  LEA R26, R4, UR24, 0x1 ;  /* 0x00000018041a7c11 */ /* 0x000fe2000f8e08ff */
[----:B------:R-:W-:Y:S01]  /*25e0*/  STS [R2+0x880], R91 ;  /* 0x0008805b02007388 */ /* 0x000fe20000000800 */
[----:B------:R-:W-:Y:S02]  /*25f0*/  F2FP.BF16.F32.PACK_AB R19, R33, R32 ;  /* 0x000000202113723e */ /* 0x000fe400000010ff */
[----:B------:R-:W-:Y:S01]  /*2600*/  F2FP.BF16.F32.PACK_AB R21, R35, R34 ;  /* 0x000000222315723e */ /* 0x000fe200000010ff */
[----:B------:R-:W-:Y:S01]  /*2610*/  STS [R2+0x10], R93 ;  /* 0x0000105d02007388 */ /* 0x000fe20000000800 */
[----:B------:R-:W-:-:S02]  /*2620*/  F2FP.BF16.F32.PACK_AB R23, R37, R36 ;  /* 0x000000242517723e */ /* 0x000fc400000010ff */
[----:B------:R-:W-:Y:S01]  /*2630*/  F2FP.BF16.F32.PACK_AB R153, R39, R38 ;  /* 0x000000262799723e */ /* 0x000fe200000010ff */
[----:B------:R-:W-:Y:S01]  /*2640*/  STS [R2+0x890], R95 ;  /* 0x0008905f02007388 */ /* 0x000fe20000000800 */
[----:B------:R-:W-:Y:S02]  /*2650*/  F2FP.BF16.F32.PACK_AB R155, R41, R40 ;  /* 0x00000028299b723e */ /* 0x000fe400000010ff */
[----:B------:R-:W-:Y:S01]  /*2660*/  F2FP.BF16.F32.PACK_AB R157, R43, R42 ;  /* 0x0000002a2b9d723e */ /* 0x000fe200000010ff */
[----:B------:R-:W-:Y:S01]  /*2670*/  STS [R2+0x20], R97 ;  /* 0x0000206102007388 */ /* 0x000fe20000000800 */
[----:B------:R-:W-:Y:S02]  /*2680*/  F2FP.BF16.F32.PACK_AB R159, R45, R44 ;  /* 0x0000002c2d9f723e */ /* 0x000fe400000010ff */
[----:B------:R-:W-:Y:S01]  /*2690*/  F2FP.BF16.F32.PACK_AB R161, R47, R46 ;  /* 0x0000002e2fa1723e */ /* 0x000fe200000010ff */
[----:B------:R-:W-:Y:S01]  /*26a0*/  STS [R2+0x8a0], R99 ;  /* 0x0008a06302007388 */ /* 0x000fe20000000800 */
[----:B------:R-:W-:-:S02]  /*26b0*/  F2FP.BF16.F32.PACK_AB R163, R49, R48 ;  /* 0x0000003031a3723e */ /* 0x000fc400000010ff */
[----:B------:R-:W-:Y:S01]  /*26c0*/  F2FP.BF16.F32.PACK_AB R165, R51, R50 ;  /* 0x0000003233a5723e */ /* 0x000fe200000010ff */
[----:B------:R-:W-:Y:S01]  /*26d0*/  STS [R2+0x30], R101 ;  /* 0x0000306502007388 */ /* 0x000fe20000000800 */
[-C--:B------:R-:W-:Y:S02]  /*26e0*/  ISETP.LT.AND P6, PT, R7, R0.reuse, !P0 ;  /* 0x000000000700720c */ /* 0x080fe400047c1270 */
[-C--:B------:R-:W-:Y:S01]  /*26f0*/  ISETP.LT.AND P5, PT, R9, R0.reuse, !P0 ;  /* 0x000000000900720c */ /* 0x080fe200047a1270 */
[----:B------:R-:W-:Y:S01]  /*2700*/  STS [R2+0x8b0], R103 ;  /* 0x0008b06702007388 */ /* 0x000fe20000000800 */
[----:B------:R-:W-:Y:S02]  /*2710*/  ISETP.LT.AND P4, PT, R11, R0, !P0 ;  /* 0x000000000b00720c */ /* 0x000fe40004781270 */
        /* <DEDUP_REMOVED lines=32> */
[----:B------:R-:W-:-:S03]  /*2920*/  ISETP.LT.AND P3, PT, R3, R0, !P0 ;  /* 0x000000000300720c */ /* 0x000fc60004761270 */
[----:B------:R-:W-:Y:S04]  /*2930*/  STS [R2+0x910], R127 ;  /* 0x0009107f02007388 */ /* 0x000fe80000000800 */
        /* <DEDUP_REMOVED lines=11> */
[----:B------:R-:W-:Y:S01]  /*29f0*/  STS [R2+0x970], R151 ;  /* 0x0009709702007388 */ /* 0x000fe20000000800 */
[----:B------:R-:W-:Y:S06]  /*2a00*/  BAR.SYNC.DEFER_BLOCKING 0x0 ;  /* 0x0000000000007b1d */ /* 0x000fec0000010000 */
[----:B------:R-:W2:Y:S04]  /*2a10*/  LDS.128 R32, [R26] ;  /* 0x000000001a207984 */ /* 0x000ea80000000c00 */
[----:B------:R-:W3:Y:S04]  /*2a20*/  LDS.128 R36, [R26+0x880] ;  /* 0x000880001a247984 */ /* 0x000ee80000000c00 */
[----:B------:R-:W4:Y:S04]  /*2a30*/  LDS.128 R40, [R26+0x1100] ;  /* 0x001100001a287984 */ /* 0x000f280000000c00 */
[----:B------:R-:W5:Y:S04]  /*2a40*/  LDS.128 R44, [R26+0x1980] ;  /* 0x001980001a2c7984 */ /* 0x000f680000000c00 */
[----:B------:R-:W1:Y:S04]  /*2a50*/  LDS.128 R48, [R26+0x2200] ;  /* 0x002200001a307984 */ /* 0x000e680000000c00 */
[----:B------:R-:W1:Y:S04]  /*2a60*/  LDS.128 R12, [R26+0x2a80] ;  /* 0x002a80001a0c7984 */ /* 0x000e680000000c00 */
[----:B------:R-:W2:Y:S04]  /*2a70*/  LDS.128 R8, [R26+0x3300] ;  /* 0x003300001a087984 */ /* 0x000ea80000000c00 */
[----:B------:R-:W2:Y:S01]  /*2a80*/  LDS.128 R4, [R26+0x3b80] ;  /* 0x003b80001a047984 */ /* 0x000ea20000000c00 */
[----:B------:R-:W-:Y:S06]  /*2a90*/  BAR.SYNC.DEFER_BLOCKING 0x0 ;  /* 0x0000000000007b1d */ /* 0x000fec0000010000 */
[----:B------:R3:W-:Y:S04]  /*2aa0*/  STS [R2], R25 ;  /* 0x0000001902007388 */ /* 0x0007e80000000800 */
[----:B------:R-:W-:Y:S04]  /*2ab0*/  STS [R2+0x880], R27 ;  /* 0x0008801b02007388 */ /* 0x000fe80000000800 */
[----:B------:R4:W-:Y:S01]  /*2ac0*/  STS [R2+0x10], R29 ;  /* 0x0000101d02007388 */ /* 0x0009e20000000800 */
[----:B---3--:R-:W-:-:S03]  /*2ad0*/  LOP3.LUT R25, R3, 0x38, RZ, 0xfc, !PT ;  /* 0x0000003803197812 */ /* 0x008fc600078efcff */
[----:B------:R3:W-:Y:S04]  /*2ae0*/  STS [R2+0x890], R31 ;  /* 0x0008901f02007388 */ /* 0x0007e80000000800 */
[----:B------:R1:W-:Y:S01]  /*2af0*/  STS [R2+0x20], R19 ;  /* 0x0000201302007388 */ /* 0x0003e20000000800 */
[----:B----4-:R-:W-:-:S03]  /*2b00*/  IMAD R29, R3, 0xc00, R18 ;  /* 0x00000c00031d7824 */ /* 0x010fc600078e0212 */
[----:B------:R4:W-:Y:S01]  /*2b10*/  STS [R2+0x8a0], R21 ;  /* 0x0008a01502007388 */ /* 0x0009e20000000800 */
[----:B------:R-:W-:-:S03]  /*2b20*/  VIADD R27, R29, 0x12000 ;  /* 0x000120001d1b7836 */ /* 0x000fc60000000000 */
[----:B------:R2:W-:Y:S01]  /*2b30*/  STS [R2+0x30], R23 ;  /* 0x0000301702007388 */ /* 0x0005e20000000800 */
[C---:B---3--:R-:W-:Y:S02]  /*2b40*/  VIADD R31, R29.reuse, 0x18000 ;  /* 0x000180001d1f7836 */ /* 0x048fe40000000000 */
[C-C-:B-1----:R-:W-:Y:S01]  /*2b50*/  IMAD.WIDE R18, R29.reuse, 0x2, R16.reuse ;  /* 0x000000021d127825 */ /* 0x142fe200078e0210 */
[----:B------:R-:W-:Y:S03]  /*2b60*/  STS [R2+0x8b0], R153 ;  /* 0x0008b09902007388 */ /* 0x000fe60000000800 */
[----:B----4-:R-:W-:Y:S01]  /*2b70*/  VIADD R21, R29, 0x6000 ;  /* 0x000060001d157836 */ /* 0x010fe20000000000 */
[----:B------:R-:W-:Y:S01]  /*2b80*/  STS [R2+0x40], R155 ;  /* 0x0000409b02007388 */ /* 0x000fe20000000800 */
[----:B--2---:R-:W-:Y:S02]  /*2b90*/  LOP3.LUT R23, R3, 0x30, RZ, 0xfc, !PT ;  /* 0x0000003003177812 */ /* 0x004fe400078efcff */
[----:B------:R-:W-:Y:S01]  /*2ba0*/  IMAD.WIDE R20, R21, 0x2, R16 ;  /* 0x0000000215147825 */ /* 0x000fe200078e0210 */
        /* <DEDUP_REMOVED lines=24> */
[----:B------:R-:W1:Y:S04]  /*2d30*/  LDS.128 R52, [R26] ;  /* 0x000000001a347984 */ /* 0x000e680000000c00 */
[----:B------:R2:W-:Y:S01]  /*2d40*/  @P3 STG.E.128 desc[UR30][R18.64], R32 ;  /* 0x0000002012003986 */ /* 0x0005e2000c101d1e */
[----:B------:R-:W-:Y:S01]  /*2d50*/  ISETP.LT.AND P3, PT, R23, R0, !P0 ;  /* 0x000000001700720c */ /* 0x000fe20004761270 */
[----:B------:R-:W-:-:S02]  /*2d60*/  VIADD R23, R29, 0xc000 ;  /* 0x0000c0001d177836 */ /* 0x000fc40000000000 */
[----:B------:R-:W3:Y:S02]  /*2d70*/  LDS.128 R56, [R26+0x880] ;  /* 0x000880001a387984 */ /* 0x000ee40000000c00 */
[--C-:B------:R-:W-:Y:S02]  /*2d80*/  IMAD.WIDE R22, R23, 0x2, R16.reuse ;  /* 0x0000000217167825 */ /* 0x100fe400078e0210 */
[----:B------:R4:W-:Y:S01]  /*2d90*/  @P2 STG.E.128 desc[UR30][R20.64], R36 ;  /* 0x0000002414002986 */ /* 0x0009e2000c101d1e */
[----:B------:R-:W-:Y:S02]  /*2da0*/  ISETP.LT.AND P2, PT, R25, R0, !P0 ;  /* 0x000000001900720c */ /* 0x000fe40004741270 */
[----:B------:R-:W-:Y:S01]  /*2db0*/  LOP3.LUT R25, R3, 0x40, RZ, 0xfc, !PT ;  /* 0x0000004003197812 */ /* 0x000fe200078efcff */
[----:B------:R-:W3:Y:S04]  /*2dc0*/  LDS.128 R32, [R26+0x1100] ;  /* 0x001100001a207984 */ /* 0x000ee80000000c00 */
[----:B------:R-:W3:Y:S01]  /*2dd0*/  LDS.128 R36, [R26+0x1980] ;  /* 0x001980001a247984 */ /* 0x000ee20000000c00 */
[----:B--2---:R-:W-:Y:S01]  /*2de0*/  IMAD.WIDE R18, R27, 0x2, R16 ;  /* 0x000000021b127825 */ /* 0x004fe200078e0210 */
[----:B------:R-:W-:-:S02]  /*2df0*/  LOP3.LUT R27, R3, 0x48, RZ, 0xfc, !PT ;  /* 0x00000048031b7812 */ /* 0x000fc400078efcff */
[----:B------:R-:W2:Y:S04]  /*2e00*/  LDS.128 R60, [R26+0x2200] ;  /* 0x002200001a3c7984 */ /* 0x000ea80000000c00 */
[----:B------:R1:W-:Y:S01]  /*2e10*/  @P1 STG.E.128 desc[UR30][R22.64], R40 ;  /* 0x0000002816001986 */ /* 0x0003e2000c101d1e */
[----:B------:R-:W-:Y:S01]  /*2e20*/  ISETP.LT.AND P1, PT, R25, R0, !P0 ;  /* 0x000000001900720c */ /* 0x000fe20004721270 */
[----:B----4-:R-:W-:Y:S01]  /*2e30*/  IMAD.WIDE R20, R31, 0x2, R16 ;  /* 0x000000021f147825 */ /* 0x010fe200078e0210 */
[----:B------:R-:W-:Y:S01]  /*2e40*/  LOP3.LUT R25, R3, 0x50, RZ, 0xfc, !PT ;  /* 0x0000005003197812 */ /* 0x000fe200078efcff */
[----:B------:R-:W4:Y:S02]  /*2e50*/  LDS.128 R64, [R26+0x2a80] ;  /* 0x002a80001a407984 */ /* 0x000f240000000c00 */
[----:B------:R-:W-:-:S02]  /*2e60*/  VIADD R31, R29, 0x2a000 ;  /* 0x0002a0001d1f7836 */ /* 0x000fc40000000000 */
[----:B------:R-:W2:Y:S04]  /*2e70*/  LDS.128 R40, [R26+0x3300] ;  /* 0x003300001a287984 */ /* 0x000ea80000000c00 */
[----:B-----5:R5:W-:Y:S01]  /*2e80*/  @P6 STG.E.128 desc[UR30][R18.64], R44 ;  /* 0x0000002c12006986 */ /* 0x020be2000c101d1e */
[-C--:B------:R-:W-:Y:S01]  /*2e90*/  ISETP.LT.AND P6, PT, R27, R0.reuse, !P0 ;  /* 0x000000001b00720c */ /* 0x080fe200047c1270 */
[----:B------:R-:W-:Y:S02]  /*2ea0*/  VIADD R27, R29, 0x1e000 ;  /* 0x0001e0001d1b7836 */ /* 0x000fe40000000000 */
[----:B------:R3:W-:Y:S01]  /*2eb0*/  @P5 STG.E.128 desc[UR30][R20.64], R48 ;  /* 0x0000003014005986 */ /* 0x0007e2000c101d1e */
[----:B------:R-:W-:Y:S01]  /*2ec0*/  ISETP.LT.AND P5, PT, R25, R0, !P0 ;  /* 0x000000001900720c */ /* 0x000fe200047a1270 */
[----:B-1----:R-:W-:Y:S01]  /*2ed0*/  VIADD R23, R29, 0x24000 ;  /* 0x000240001d177836 */ /* 0x002fe20000000000 */
[----:B------:R-:W-:Y:S01]  /*2ee0*/  LOP3.LUT R25, R3, 0x58, RZ, 0xfc, !PT ;  /* 0x0000005803197812 */ /* 0x000fe200078efcff */
[----:B-----5:R-:W-:Y:S01]  /*2ef0*/  IMAD.WIDE R18, R27, 0x2, R16 ;  /* 0x000000021b127825 */ /* 0x020fe200078e0210 */
[----:B------:R-:W-:-:S03]  /*2f00*/  LOP3.LUT R27, R3, 0x60, RZ, 0xfc, !PT ;  /* 0x00000060031b7812 */ /* 0x000fc600078efcff */
[--C-:B---3--:R-:W-:Y:S01]  /*2f10*/  IMAD.WIDE R20, R23, 0x2, R16.reuse ;  /* 0x0000000217147825 */ /* 0x108fe200078e0210 */
[----:B------:R3:W-:Y:S01]  /*2f20*/  @P4 STG.E.128 desc[UR30][R18.64], R12 ;  /* 0x0000000c12004986 */ /* 0x0007e2000c101d1e */
[-C--:B------:R-:W-:Y:S02]  /*2f30*/  ISETP.LT.AND P4, PT, R25, R0.reuse, !P0 ;  /* 0x000000001900720c */ /* 0x080fe40004781270 */
[----:B------:R-:W-:Y:S01]  /*2f40*/  VIADD R25, R29, 0x30000 ;  /* 0x000300001d197836 */ /* 0x000fe20000000000 */
[----:B------:R5:W-:Y:S01]  /*2f50*/  @P3 STG.E.128 desc[UR30][R20.64], R8 ;  /* 0x0000000814003986 */ /* 0x000be2000c101d1e */
[--C-:B------:R-:W-:Y:S01]  /*2f60*/  IMAD.WIDE R22, R31, 0x2, R16.reuse ;  /* 0x000000021f167825 */ /* 0x100fe200078e0210 */
[-C--:B------:R-:W-:Y:S02]  /*2f70*/  ISETP.LT.AND P3, PT, R27, R0.reuse, !P0 ;  /* 0x000000001b00720c */ /* 0x080fe40004761270 */
[----:B------:R-:W-:Y:S01]  /*2f80*/  LOP3.LUT R27, R3, 0x68, RZ, 0xfc, !PT ;  /* 0x00000068031b7812 */ /* 0x000fe200078efcff */
[----:B------:R-:W-:Y:S01]  /*2f90*/  IMAD.WIDE R24, R25, 0x2, R16 ;  /* 0x0000000219187825 */ /* 0x000fe200078e0210 */
[----:B------:R2:W-:Y:S02]  /*2fa0*/  @P2 STG.E.128 desc[UR30][R22.64], R4 ;  /* 0x0000000416002986 */ /* 0x0005e4000c101d1e */
[----:B------:R-:W-:Y:S01]  /*2fb0*/  ISETP.LT.AND P2, PT, R27, R0, !P0 ;  /* 0x000000001b00720c */ /* 0x000fe20004741270 */
[----:B------:R-:W-:Y:S01]  /*2fc0*/  VIADD R31, R29, 0x36000 ;  /* 0x000360001d1f7836 */ /* 0x000fe20000000000 */
[----:B------:R1:W-:Y:S01]  /*2fd0*/  @P1 STG.E.128 desc[UR30][R24.64], R52 ;  /* 0x0000003418001986 */ /* 0x0003e2000c101d1e */
[----:B---3--:R-:W-:-:S02]  /*2fe0*/  LOP3.LUT R13, R3, 0x70, RZ, 0xfc, !PT ;  /* 0x00000070030d7812 */ /* 0x008fc400078efcff */
[----:B------:R-:W-:Y:S01]  /*2ff0*/  LOP3.LUT R15, R3, 0x78, RZ, 0xfc, !PT ;  /* 0x00000078030f7812 */ /* 0x000fe200078efcff */
[----:B------:R-:W-:Y:S01]  /*3000*/  IMAD.WIDE R2, R31, 0x2, R16 ;  /* 0x000000021f027825 */ /* 0x000fe200078e0210 */
[-C--:B------:R-:W-:Y:S02]  /*3010*/  ISETP.LT.AND P1, PT, R13, R0.reuse, !P0 ;  /* 0x000000000d00720c */ /* 0x080fe40004721270 */
[----:B------:R-:W-:Y:S01]  /*3020*/  ISETP.LT.AND P0, PT, R15, R0, !P0 ;  /* 0x000000000f00720c */ /* 0x000fe20004701270 */
[C---:B-----5:R-:W-:Y:S01]  /*3030*/  VIADD R9, R29.reuse, 0x48000 ;  /* 0x000480001d097836 */ /* 0x060fe20000000000 */
[----:B------:R1:W-:Y:S01]  /*3040*/  @P6 STG.E.128 desc[UR30][R2.64], R56 ;  /* 0x0000003802006986 */ /* 0x0003e2000c101d1e */
[C---:B------:R-:W-:Y:S02]  /*3050*/  VIADD R11, R29.reuse, 0x4e000 ;  /* 0x0004e0001d0b7836 */ /* 0x040fe40000000000 */
[C---:B--2---:R-:W-:Y:S02]  /*3060*/  VIADD R5, R29.reuse, 0x3c000 ;  /* 0x0003c0001d057836 */ /* 0x044fe40000000000 */
[----:B------:R-:W-:-:S02]  /*3070*/  VIADD R7, R29, 0x42000 ;  /* 0x000420001d077836 */ /* 0x000fc40000000000 */
[----:B------:R-:W-:Y:S02]  /*3080*/  VIADD R13, R29, 0x54000 ;  /* 0x000540001d0d7836 */ /* 0x000fe40000000000 */
[----:B------:R-:W-:-:S04]  /*3090*/  IMAD.WIDE R4, R5, 0x2, R16 ;  /* 0x0000000205047825 */ /* 0x000fc800078e0210 */
[--C-:B------:R-:W-:Y:S01]  /*30a0*/  IMAD.WIDE R6, R7, 0x2, R16.reuse ;  /* 0x0000000207067825 */ /* 0x100fe200078e0210 */
[----:B------:R1:W-:Y:S03]  /*30b0*/  @P5 STG.E.128 desc[UR30][R4.64], R32 ;  /* 0x0000002004005986 */ /* 0x0003e6000c101d1e */
[--C-:B------:R-:W-:Y:S01]  /*30c0*/  IMAD.WIDE R8, R9, 0x2, R16.reuse ;  /* 0x0000000209087825 */ /* 0x100fe200078e0210 */
[----:B------:R1:W-:Y:S03]  /*30d0*/  @P4 STG.E.128 desc[UR30][R6.64], R36 ;  /* 0x0000002406004986 */ /* 0x0003e6000c101d1e */
[--C-:B------:R-:W-:Y:S01]  /*30e0*/  IMAD.WIDE R10, R11, 0x2, R16.reuse ;  /* 0x000000020b0a7825 */ /* 0x100fe200078e0210 */
[----:B------:R1:W-:Y:S03]  /*30f0*/  @P3 STG.E.128 desc[UR30][R8.64], R60 ;  /* 0x0000003c08003986 */ /* 0x0003e6000c101d1e */
[----:B------:R-:W-:Y:S01]  /*3100*/  IMAD.WIDE R12, R13, 0x2, R16 ;  /* 0x000000020d0c7825 */ /* 0x000fe200078e0210 */
[----:B----4-:R1:W-:Y:S04]  /*3110*/  @P2 STG.E.128 desc[UR30][R10.64], R64 ;  /* 0x000000400a002986 */ /* 0x0103e8000c101d1e */
[----:B------:R1:W-:Y:S01]  /*3120*/  @P1 STG.E.128 desc[UR30][R12.64], R40 ;  /* 0x000000280c001986 */ /* 0x0003e2000c101d1e */
[----:B------:R-:W-:Y:S05]  /*3130*/  @!P0 EXIT ;  /* 0x000000000000894d */ /* 0x000fea0003800000 */
[----:B-1----:R-:W1:Y:S01]  /*3140*/  LDS.128 R24, [R26+0x3b80] ;  /* 0x003b80001a187984 */ /* 0x002e620000000c00 */
[----:B------:R-:W-:-:S04]  /*3150*/  VIADD R29, R29, 0x5a000 ;  /* 0x0005a0001d1d7836 */ /* 0x000fc80000000000 */
[----:B------:R-:W-:-:S05]  /*3160*/  IMAD.WIDE R16, R29, 0x2, R16 ;  /* 0x000000021d107825 */ /* 0x000fca00078e0210 */
[----:B-1----:R-:W-:Y:S01]  /*3170*/  STG.E.128 desc[UR30][R16.64], R24 ;  /* 0x0000001810007986 */ /* 0x002fe2000c101d1e */
[----:B------:R-:W-:Y:S05]  /*3180*/  EXIT ;  /* 0x000000000000794d */ /* 0x000fea0003800000 */
.L_x_1:
[----:B------:R-:W-:-:S00]  /*3190*/  BRA `(.L_x_1) ;  /* 0xfffffffc00fc7947 */ /* 0x000fc0000383ffff */
[----:B------:R-:W-:-:S00]  /*31a0*/  NOP ;  /* 0x0000000000007918 */ /* 0x000fc00000000000 */
        /* <DEDUP_REMOVED lines=13> */
.L_x_2:


//--------------------- .nv.shared.triton_mm      --------------------------
	.section	.nv.shared.triton_mm,"aw",@nobits
	.sectionflags	@""
	.align	16
	.zero		1024


//--------------------- .nv.constant0.triton_mm   --------------------------
	.section	.nv.constant0.triton_mm,"a",@progbits
	.sectionflags	@""
	.align	4
.nv.constant0.triton_mm:
	.zero		560
